//
// Generated by NVIDIA NVVM Compiler
//
// Compiler Build ID: CL-36424714
// Cuda compilation tools, release 13.0, V13.0.88
// Based on NVVM 20.0.0
//

.version 9.0
.target sm_100
.address_size 64

	// .globl	_Z23top_k_selection_currentPKfPjjj
.extern .shared .align 16 .b8 shared_scores[];
.extern .shared .align 16 .b8 shared_indices[];

.visible .entry _Z23top_k_selection_currentPKfPjjj(
	.param .u64 .ptr .align 1 _Z23top_k_selection_currentPKfPjjj_param_0,
	.param .u64 .ptr .align 1 _Z23top_k_selection_currentPKfPjjj_param_1,
	.param .u32 _Z23top_k_selection_currentPKfPjjj_param_2,
	.param .u32 _Z23top_k_selection_currentPKfPjjj_param_3
)
{
	.reg .pred 	%p<10>;
	.reg .b32 	%r<38>;
	.reg .b32 	%f<7>;
	.reg .b64 	%rd<9>;

	ld.param.u64 	%rd1, [_Z23top_k_selection_currentPKfPjjj_param_0];
	ld.param.u64 	%rd2, [_Z23top_k_selection_currentPKfPjjj_param_1];
	ld.param.u32 	%r17, [_Z23top_k_selection_currentPKfPjjj_param_2];
	ld.param.u32 	%r15, [_Z23top_k_selection_currentPKfPjjj_param_3];
	mov.u32 	%r1, %tid.x;
	mov.u32 	%r2, %ctaid.x;
	mov.u32 	%r3, %ntid.x;
	mul.lo.s32 	%r18, %r2, %r3;
	add.s32 	%r19, %r18, %r3;
	min.u32 	%r4, %r19, %r17;
	add.s32 	%r5, %r18, %r1;
	setp.ge.u32 	%p1, %r5, %r4;
	mov.f32 	%f6, 0fFF800000;
	mov.b32 	%r35, -1;
	@%p1 bra 	$L__BB0_2;
	cvta.to.global.u64 	%rd3, %rd1;
	mul.wide.u32 	%rd4, %r5, 4;
	add.s64 	%rd5, %rd3, %rd4;
	ld.global.f32 	%f6, [%rd5];
	mov.u32 	%r35, %r5;
$L__BB0_2:
	shl.b32 	%r20, %r1, 2;
	mov.u32 	%r21, shared_scores;
	add.s32 	%r22, %r21, %r20;
	st.shared.f32 	[%r22], %f6;
	mov.u32 	%r23, shared_indices;
	add.s32 	%r7, %r23, %r20;
	st.shared.u32 	[%r7], %r35;
	bar.sync 	0;
	setp.eq.s32 	%p2, %r15, 0;
	@%p2 bra 	$L__BB0_10;
	min.u32 	%r8, %r15, %r3;
	mov.b32 	%r36, 0;
$L__BB0_4:
	not.b32 	%r25, %r36;
	add.s32 	%r10, %r3, %r25;
	setp.ge.u32 	%p3, %r1, %r10;
	@%p3 bra 	$L__BB0_9;
	mov.u32 	%r37, %r1;
$L__BB0_6:
	shl.b32 	%r26, %r37, 2;
	add.s32 	%r12, %r21, %r26;
	ld.shared.f32 	%f3, [%r12];
	ld.shared.f32 	%f4, [%r12+4];
	setp.geu.f32 	%p4, %f3, %f4;
	@%p4 bra 	$L__BB0_8;
	st.shared.f32 	[%r12], %f4;
	st.shared.f32 	[%r12+4], %f3;
	add.s32 	%r30, %r23, %r26;
	ld.shared.u32 	%r31, [%r30];
	ld.shared.u32 	%r32, [%r30+4];
	st.shared.u32 	[%r30], %r32;
	st.shared.u32 	[%r30+4], %r31;
$L__BB0_8:
	add.s32 	%r37, %r37, %r3;
	setp.lt.u32 	%p5, %r37, %r10;
	@%p5 bra 	$L__BB0_6;
$L__BB0_9:
	bar.sync 	0;
	add.s32 	%r36, %r36, 1;
	setp.ne.s32 	%p6, %r36, %r8;
	@%p6 bra 	$L__BB0_4;
$L__BB0_10:
	setp.ge.u32 	%p7, %r5, %r4;
	setp.ge.u32 	%p8, %r1, %r15;
	or.pred  	%p9, %p8, %p7;
	@%p9 bra 	$L__BB0_12;
	ld.shared.u32 	%r33, [%r7];
	mad.lo.s32 	%r34, %r15, %r2, %r1;
	cvta.to.global.u64 	%rd6, %rd2;
	mul.wide.u32 	%rd7, %r34, 4;
	add.s64 	%rd8, %rd6, %rd7;
	st.global.u32 	[%rd8], %r33;
$L__BB0_12:
	ret;

}
	// .globl	_Z21top_k_selection_radixPKfPjjj
.visible .entry _Z21top_k_selection_radixPKfPjjj(
	.param .u64 .ptr .align 1 _Z21top_k_selection_radixPKfPjjj_param_0,
	.param .u64 .ptr .align 1 _Z21top_k_selection_radixPKfPjjj_param_1,
	.param .u32 _Z21top_k_selection_radixPKfPjjj_param_2,
	.param .u32 _Z21top_k_selection_radixPKfPjjj_param_3
)
{
	.reg .pred 	%p<87>;
	.reg .b32 	%r<180>;
	.reg .b32 	%f<55>;
	.reg .b64 	%rd<17>;

	ld.param.u64 	%rd2, [_Z21top_k_selection_radixPKfPjjj_param_0];
	ld.param.u64 	%rd3, [_Z21top_k_selection_radixPKfPjjj_param_1];
	ld.param.u32 	%r31, [_Z21top_k_selection_radixPKfPjjj_param_2];
	ld.param.u32 	%r29, [_Z21top_k_selection_radixPKfPjjj_param_3];
	cvta.to.global.u64 	%rd1, %rd3;
	mov.u32 	%r1, %tid.x;
	mov.u32 	%r2, %ctaid.x;
	mov.u32 	%r3, %ntid.x;
	mul.lo.s32 	%r32, %r2, %r3;
	add.s32 	%r33, %r32, %r3;
	min.u32 	%r34, %r33, %r31;
	add.s32 	%r4, %r32, %r1;
	setp.ge.u32 	%p1, %r4, %r34;
	mov.f32 	%f54, 0fFF800000;
	mov.b32 	%r174, -1;
	@%p1 bra 	$L__BB1_2;
	cvta.to.global.u64 	%rd4, %rd2;
	mul.wide.u32 	%rd5, %r4, 4;
	add.s64 	%rd6, %rd4, %rd5;
	ld.global.f32 	%f54, [%rd6];
	mov.u32 	%r174, %r4;
$L__BB1_2:
	shl.b32 	%r35, %r1, 2;
	mov.u32 	%r36, shared_scores;
	add.s32 	%r6, %r36, %r35;
	st.shared.f32 	[%r6], %f54;
	mov.u32 	%r37, shared_indices;
	add.s32 	%r38, %r37, %r35;
	st.shared.u32 	[%r38], %r174;
	bar.sync 	0;
	setp.eq.s32 	%p2, %r29, 0;
	@%p2 bra 	$L__BB1_19;
	mul.lo.s32 	%r7, %r29, %r2;
	min.u32 	%r8, %r29, %r3;
	and.b32  	%r9, %r8, 3;
	setp.lt.u32 	%p3, %r8, 4;
	mov.b32 	%r177, 0;
	@%p3 bra 	$L__BB1_14;
	and.b32  	%r177, %r8, 2044;
	add.s32 	%r176, %r7, 1;
	and.b32  	%r40, %r8, -4;
	neg.s32 	%r175, %r40;
$L__BB1_5:
	setp.ne.s32 	%p4, %r1, 0;
	ld.shared.f32 	%f4, [%r6];
	mov.b32 	%r41, %f4;
	shfl.sync.down.b32	%r42|%p5, %r41, 16, 31, -1;
	mov.b32 	%f5, %r42;
	shfl.sync.down.b32	%r43|%p6, %r1, 16, 31, -1;
	setp.lt.f32 	%p7, %f4, %f5;
	selp.b32 	%r44, %r43, %r1, %p7;
	selp.f32 	%f6, %f5, %f4, %p7;
	mov.b32 	%r45, %f6;
	shfl.sync.down.b32	%r46|%p8, %r45, 8, 31, -1;
	mov.b32 	%f7, %r46;
	shfl.sync.down.b32	%r47|%p9, %r44, 8, 31, -1;
	setp.lt.f32 	%p10, %f6, %f7;
	selp.b32 	%r48, %r47, %r44, %p10;
	selp.f32 	%f8, %f7, %f6, %p10;
	mov.b32 	%r49, %f8;
	shfl.sync.down.b32	%r50|%p11, %r49, 4, 31, -1;
	mov.b32 	%f9, %r50;
	shfl.sync.down.b32	%r51|%p12, %r48, 4, 31, -1;
	setp.lt.f32 	%p13, %f8, %f9;
	selp.b32 	%r52, %r51, %r48, %p13;
	selp.f32 	%f10, %f9, %f8, %p13;
	mov.b32 	%r53, %f10;
	shfl.sync.down.b32	%r54|%p14, %r53, 2, 31, -1;
	mov.b32 	%f11, %r54;
	shfl.sync.down.b32	%r55|%p15, %r52, 2, 31, -1;
	setp.lt.f32 	%p16, %f10, %f11;
	selp.b32 	%r56, %r55, %r52, %p16;
	selp.f32 	%f12, %f11, %f10, %p16;
	mov.b32 	%r57, %f12;
	shfl.sync.down.b32	%r58|%p17, %r57, 1, 31, -1;
	mov.b32 	%f13, %r58;
	shfl.sync.down.b32	%r59|%p18, %r56, 1, 31, -1;
	setp.lt.f32 	%p19, %f12, %f13;
	selp.b32 	%r15, %r59, %r56, %p19;
	@%p4 bra 	$L__BB1_7;
	shl.b32 	%r60, %r15, 2;
	mov.u32 	%r61, shared_indices;
	add.s32 	%r62, %r61, %r60;
	ld.shared.u32 	%r63, [%r62];
	add.s32 	%r64, %r176, -1;
	mul.wide.u32 	%rd7, %r64, 4;
	add.s64 	%rd8, %rd1, %rd7;
	st.global.u32 	[%rd8], %r63;
	mov.u32 	%r65, shared_scores;
	add.s32 	%r66, %r65, %r60;
	mov.b32 	%r67, -8388608;
	st.shared.u32 	[%r66], %r67;
$L__BB1_7:
	setp.ne.s32 	%p20, %r1, 0;
	bar.sync 	0;
	ld.shared.f32 	%f14, [%r6];
	mov.b32 	%r68, %f14;
	shfl.sync.down.b32	%r69|%p21, %r68, 16, 31, -1;
	mov.b32 	%f15, %r69;
	shfl.sync.down.b32	%r70|%p22, %r1, 16, 31, -1;
	setp.lt.f32 	%p23, %f14, %f15;
	selp.b32 	%r71, %r70, %r1, %p23;
	selp.f32 	%f16, %f15, %f14, %p23;
	mov.b32 	%r72, %f16;
	shfl.sync.down.b32	%r73|%p24, %r72, 8, 31, -1;
	mov.b32 	%f17, %r73;
	shfl.sync.down.b32	%r74|%p25, %r71, 8, 31, -1;
	setp.lt.f32 	%p26, %f16, %f17;
	selp.b32 	%r75, %r74, %r71, %p26;
	selp.f32 	%f18, %f17, %f16, %p26;
	mov.b32 	%r76, %f18;
	shfl.sync.down.b32	%r77|%p27, %r76, 4, 31, -1;
	mov.b32 	%f19, %r77;
	shfl.sync.down.b32	%r78|%p28, %r75, 4, 31, -1;
	setp.lt.f32 	%p29, %f18, %f19;
	selp.b32 	%r79, %r78, %r75, %p29;
	selp.f32 	%f20, %f19, %f18, %p29;
	mov.b32 	%r80, %f20;
	shfl.sync.down.b32	%r81|%p30, %r80, 2, 31, -1;
	mov.b32 	%f21, %r81;
	shfl.sync.down.b32	%r82|%p31, %r79, 2, 31, -1;
	setp.lt.f32 	%p32, %f20, %f21;
	selp.b32 	%r83, %r82, %r79, %p32;
	selp.f32 	%f22, %f21, %f20, %p32;
	mov.b32 	%r84, %f22;
	shfl.sync.down.b32	%r85|%p33, %r84, 1, 31, -1;
	mov.b32 	%f23, %r85;
	shfl.sync.down.b32	%r86|%p34, %r83, 1, 31, -1;
	setp.lt.f32 	%p35, %f22, %f23;
	selp.b32 	%r16, %r86, %r83, %p35;
	@%p20 bra 	$L__BB1_9;
	shl.b32 	%r87, %r16, 2;
	mov.u32 	%r88, shared_indices;
	add.s32 	%r89, %r88, %r87;
	ld.shared.u32 	%r90, [%r89];
	mul.wide.u32 	%rd9, %r176, 4;
	add.s64 	%rd10, %rd1, %rd9;
	st.global.u32 	[%rd10], %r90;
	mov.u32 	%r91, shared_scores;
	add.s32 	%r92, %r91, %r87;
	mov.b32 	%r93, -8388608;
	st.shared.u32 	[%r92], %r93;
$L__BB1_9:
	setp.ne.s32 	%p36, %r1, 0;
	bar.sync 	0;
	ld.shared.f32 	%f24, [%r6];
	mov.b32 	%r94, %f24;
	shfl.sync.down.b32	%r95|%p37, %r94, 16, 31, -1;
	mov.b32 	%f25, %r95;
	shfl.sync.down.b32	%r96|%p38, %r1, 16, 31, -1;
	setp.lt.f32 	%p39, %f24, %f25;
	selp.b32 	%r97, %r96, %r1, %p39;
	selp.f32 	%f26, %f25, %f24, %p39;
	mov.b32 	%r98, %f26;
	shfl.sync.down.b32	%r99|%p40, %r98, 8, 31, -1;
	mov.b32 	%f27, %r99;
	shfl.sync.down.b32	%r100|%p41, %r97, 8, 31, -1;
	setp.lt.f32 	%p42, %f26, %f27;
	selp.b32 	%r101, %r100, %r97, %p42;
	selp.f32 	%f28, %f27, %f26, %p42;
	mov.b32 	%r102, %f28;
	shfl.sync.down.b32	%r103|%p43, %r102, 4, 31, -1;
	mov.b32 	%f29, %r103;
	shfl.sync.down.b32	%r104|%p44, %r101, 4, 31, -1;
	setp.lt.f32 	%p45, %f28, %f29;
	selp.b32 	%r105, %r104, %r101, %p45;
	selp.f32 	%f30, %f29, %f28, %p45;
	mov.b32 	%r106, %f30;
	shfl.sync.down.b32	%r107|%p46, %r106, 2, 31, -1;
	mov.b32 	%f31, %r107;
	shfl.sync.down.b32	%r108|%p47, %r105, 2, 31, -1;
	setp.lt.f32 	%p48, %f30, %f31;
	selp.b32 	%r109, %r108, %r105, %p48;
	selp.f32 	%f32, %f31, %f30, %p48;
	mov.b32 	%r110, %f32;
	shfl.sync.down.b32	%r111|%p49, %r110, 1, 31, -1;
	mov.b32 	%f33, %r111;
	shfl.sync.down.b32	%r112|%p50, %r109, 1, 31, -1;
	setp.lt.f32 	%p51, %f32, %f33;
	selp.b32 	%r17, %r112, %r109, %p51;
	@%p36 bra 	$L__BB1_11;
	shl.b32 	%r113, %r17, 2;
	mov.u32 	%r114, shared_indices;
	add.s32 	%r115, %r114, %r113;
	ld.shared.u32 	%r116, [%r115];
	add.s32 	%r117, %r176, 1;
	mul.wide.u32 	%rd11, %r117, 4;
	add.s64 	%rd12, %rd1, %rd11;
	st.global.u32 	[%rd12], %r116;
	mov.u32 	%r118, shared_scores;
	add.s32 	%r119, %r118, %r113;
	mov.b32 	%r120, -8388608;
	st.shared.u32 	[%r119], %r120;
$L__BB1_11:
	setp.ne.s32 	%p52, %r1, 0;
	bar.sync 	0;
	ld.shared.f32 	%f34, [%r6];
	mov.b32 	%r121, %f34;
	shfl.sync.down.b32	%r122|%p53, %r121, 16, 31, -1;
	mov.b32 	%f35, %r122;
	shfl.sync.down.b32	%r123|%p54, %r1, 16, 31, -1;
	setp.lt.f32 	%p55, %f34, %f35;
	selp.b32 	%r124, %r123, %r1, %p55;
	selp.f32 	%f36, %f35, %f34, %p55;
	mov.b32 	%r125, %f36;
	shfl.sync.down.b32	%r126|%p56, %r125, 8, 31, -1;
	mov.b32 	%f37, %r126;
	shfl.sync.down.b32	%r127|%p57, %r124, 8, 31, -1;
	setp.lt.f32 	%p58, %f36, %f37;
	selp.b32 	%r128, %r127, %r124, %p58;
	selp.f32 	%f38, %f37, %f36, %p58;
	mov.b32 	%r129, %f38;
	shfl.sync.down.b32	%r130|%p59, %r129, 4, 31, -1;
	mov.b32 	%f39, %r130;
	shfl.sync.down.b32	%r131|%p60, %r128, 4, 31, -1;
	setp.lt.f32 	%p61, %f38, %f39;
	selp.b32 	%r132, %r131, %r128, %p61;
	selp.f32 	%f40, %f39, %f38, %p61;
	mov.b32 	%r133, %f40;
	shfl.sync.down.b32	%r134|%p62, %r133, 2, 31, -1;
	mov.b32 	%f41, %r134;
	shfl.sync.down.b32	%r135|%p63, %r132, 2, 31, -1;
	setp.lt.f32 	%p64, %f40, %f41;
	selp.b32 	%r136, %r135, %r132, %p64;
	selp.f32 	%f42, %f41, %f40, %p64;
	mov.b32 	%r137, %f42;
	shfl.sync.down.b32	%r138|%p65, %r137, 1, 31, -1;
	mov.b32 	%f43, %r138;
	shfl.sync.down.b32	%r139|%p66, %r136, 1, 31, -1;
	setp.lt.f32 	%p67, %f42, %f43;
	selp.b32 	%r18, %r139, %r136, %p67;
	@%p52 bra 	$L__BB1_13;
	shl.b32 	%r140, %r18, 2;
	mov.u32 	%r141, shared_indices;
	add.s32 	%r142, %r141, %r140;
	ld.shared.u32 	%r143, [%r142];
	add.s32 	%r144, %r176, 2;
	mul.wide.u32 	%rd13, %r144, 4;
	add.s64 	%rd14, %rd1, %rd13;
	st.global.u32 	[%rd14], %r143;
	mov.u32 	%r145, shared_scores;
	add.s32 	%r146, %r145, %r140;
	mov.b32 	%r147, -8388608;
	st.shared.u32 	[%r146], %r147;
$L__BB1_13:
	bar.sync 	0;
	add.s32 	%r176, %r176, 4;
	add.s32 	%r175, %r175, 4;
	setp.ne.s32 	%p68, %r175, 0;
	@%p68 bra 	$L__BB1_5;
$L__BB1_14:
	setp.eq.s32 	%p69, %r9, 0;
	@%p69 bra 	$L__BB1_19;
	add.s32 	%r179, %r177, %r7;
	neg.s32 	%r178, %r9;
$L__BB1_16:
	.pragma "nounroll";
	setp.ne.s32 	%p70, %r1, 0;
	ld.shared.f32 	%f44, [%r6];
	mov.b32 	%r148, %f44;
	shfl.sync.down.b32	%r149|%p71, %r148, 16, 31, -1;
	mov.b32 	%f45, %r149;
	shfl.sync.down.b32	%r150|%p72, %r1, 16, 31, -1;
	setp.lt.f32 	%p73, %f44, %f45;
	selp.b32 	%r151, %r150, %r1, %p73;
	selp.f32 	%f46, %f45, %f44, %p73;
	mov.b32 	%r152, %f46;
	shfl.sync.down.b32	%r153|%p74, %r152, 8, 31, -1;
	mov.b32 	%f47, %r153;
	shfl.sync.down.b32	%r154|%p75, %r151, 8, 31, -1;
	setp.lt.f32 	%p76, %f46, %f47;
	selp.b32 	%r155, %r154, %r151, %p76;
	selp.f32 	%f48, %f47, %f46, %p76;
	mov.b32 	%r156, %f48;
	shfl.sync.down.b32	%r157|%p77, %r156, 4, 31, -1;
	mov.b32 	%f49, %r157;
	shfl.sync.down.b32	%r158|%p78, %r155, 4, 31, -1;
	setp.lt.f32 	%p79, %f48, %f49;
	selp.b32 	%r159, %r158, %r155, %p79;
	selp.f32 	%f50, %f49, %f48, %p79;
	mov.b32 	%r160, %f50;
	shfl.sync.down.b32	%r161|%p80, %r160, 2, 31, -1;
	mov.b32 	%f51, %r161;
	shfl.sync.down.b32	%r162|%p81, %r159, 2, 31, -1;
	setp.lt.f32 	%p82, %f50, %f51;
	selp.b32 	%r163, %r162, %r159, %p82;
	selp.f32 	%f52, %f51, %f50, %p82;
	mov.b32 	%r164, %f52;
	shfl.sync.down.b32	%r165|%p83, %r164, 1, 31, -1;
	mov.b32 	%f53, %r165;
	shfl.sync.down.b32	%r166|%p84, %r163, 1, 31, -1;
	setp.lt.f32 	%p85, %f52, %f53;
	selp.b32 	%r26, %r166, %r163, %p85;
	@%p70 bra 	$L__BB1_18;
	shl.b32 	%r167, %r26, 2;
	mov.u32 	%r168, shared_indices;
	add.s32 	%r169, %r168, %r167;
	ld.shared.u32 	%r170, [%r169];
	mul.wide.u32 	%rd15, %r179, 4;
	add.s64 	%rd16, %rd1, %rd15;
	st.global.u32 	[%rd16], %r170;
	mov.u32 	%r171, shared_scores;
	add.s32 	%r172, %r171, %r167;
	mov.b32 	%r173, -8388608;
	st.shared.u32 	[%r172], %r173;
$L__BB1_18:
	bar.sync 	0;
	add.s32 	%r179, %r179, 1;
	add.s32 	%r178, %r178, 1;
	setp.ne.s32 	%p86, %r178, 0;
	@%p86 bra 	$L__BB1_16;
$L__BB1_19:
	ret;

}
	// .globl	_Z20top_k_selection_heapPKfPjjj
.visible .entry _Z20top_k_selection_heapPKfPjjj(
	.param .u64 .ptr .align 1 _Z20top_k_selection_heapPKfPjjj_param_0,
	.param .u64 .ptr .align 1 _Z20top_k_selection_heapPKfPjjj_param_1,
	.param .u32 _Z20top_k_selection_heapPKfPjjj_param_2,
	.param .u32 _Z20top_k_selection_heapPKfPjjj_param_3
)
{
	.reg .pred 	%p<11>;
	.reg .b32 	%r<45>;
	.reg .b32 	%f<11>;
	.reg .b64 	%rd<9>;

	ld.param.u64 	%rd2, [_Z20top_k_selection_heapPKfPjjj_param_0];
	ld.param.u64 	%rd3, [_Z20top_k_selection_heapPKfPjjj_param_1];
	ld.param.u32 	%r19, [_Z20top_k_selection_heapPKfPjjj_param_2];
	ld.param.u32 	%r17, [_Z20top_k_selection_heapPKfPjjj_param_3];
	mov.u32 	%r1, %tid.x;
	mov.u32 	%r2, %ctaid.x;
	mov.u32 	%r3, %ntid.x;
	mul.lo.s32 	%r20, %r2, %r3;
	add.s32 	%r21, %r20, %r3;
	min.u32 	%r22, %r21, %r19;
	add.s32 	%r4, %r20, %r1;
	setp.ge.u32 	%p1, %r4, %r22;
	mov.f32 	%f8, 0fFF800000;
	mov.b32 	%r39, -1;
	@%p1 bra 	$L__BB2_2;
	cvta.to.global.u64 	%rd4, %rd2;
	mul.wide.u32 	%rd5, %r4, 4;
	add.s64 	%rd6, %rd4, %rd5;
	ld.global.f32 	%f8, [%rd6];
	mov.u32 	%r39, %r4;
$L__BB2_2:
	shl.b32 	%r23, %r1, 2;
	mov.u32 	%r24, shared_scores;
	add.s32 	%r6, %r24, %r23;
	st.shared.f32 	[%r6], %f8;
	mov.u32 	%r25, shared_indices;
	add.s32 	%r26, %r25, %r23;
	st.shared.u32 	[%r26], %r39;
	bar.sync 	0;
	setp.eq.s32 	%p2, %r17, 0;
	@%p2 bra 	$L__BB2_13;
	mul.lo.s32 	%r7, %r17, %r2;
	min.u32 	%r8, %r17, %r3;
	cvta.to.global.u64 	%rd1, %rd3;
	mov.b32 	%r40, 0;
$L__BB2_4:
	setp.lt.u32 	%p3, %r3, 2;
	mov.u32 	%r42, %r1;
	@%p3 bra 	$L__BB2_10;
	ld.shared.f32 	%f9, [%r6];
	mov.u32 	%r41, %r3;
	mov.u32 	%r42, %r1;
$L__BB2_6:
	mov.u32 	%r10, %r41;
	shr.u32 	%r41, %r10, 1;
	setp.ge.u32 	%p4, %r1, %r41;
	add.s32 	%r13, %r41, %r1;
	setp.ge.u32 	%p5, %r13, %r3;
	or.pred  	%p6, %p4, %p5;
	@%p6 bra 	$L__BB2_9;
	shl.b32 	%r29, %r41, 2;
	add.s32 	%r30, %r6, %r29;
	ld.shared.f32 	%f5, [%r30];
	setp.leu.f32 	%p7, %f5, %f9;
	@%p7 bra 	$L__BB2_9;
	mov.u32 	%r42, %r13;
	mov.f32 	%f9, %f5;
$L__BB2_9:
	bar.sync 	0;
	setp.gt.u32 	%p8, %r10, 3;
	@%p8 bra 	$L__BB2_6;
$L__BB2_10:
	setp.ne.s32 	%p9, %r1, 0;
	@%p9 bra 	$L__BB2_12;
	shl.b32 	%r31, %r42, 2;
	add.s32 	%r33, %r25, %r31;
	ld.shared.u32 	%r34, [%r33];
	add.s32 	%r35, %r40, %r7;
	mul.wide.u32 	%rd7, %r35, 4;
	add.s64 	%rd8, %rd1, %rd7;
	st.global.u32 	[%rd8], %r34;
	add.s32 	%r37, %r24, %r31;
	mov.b32 	%r38, -8388608;
	st.shared.u32 	[%r37], %r38;
$L__BB2_12:
	bar.sync 	0;
	add.s32 	%r40, %r40, 1;
	setp.ne.s32 	%p10, %r40, %r8;
	@%p10 bra 	$L__BB2_4;
$L__BB2_13:
	ret;

}


// ===== COMPILED SASS (sm_100) =====

	.target	sm_100

	.elftype	@"ET_EXEC"


//--------------------- .note.nv.tkinfo           --------------------------
	.section	.note.nv.tkinfo,"",@"SHT_NOTE"
	.sectionflags	@"SHF_NOTE_NV_TKINFO"
	.tkinfo
        /*0018*/ 	.word	0x00000002
        /*0030*/ 	.string	""
        /*0030*/ 	.string	"ptxas"
        /*0030*/ 	.string	"Cuda compilation tools, release 13.0, V13.0.88"
        /*0030*/ 	.string	"Build cuda_13.0.r13.0/compiler.36424714_0"
        /*0030*/ 	.string	"-arch sm_100 -m 64 "



//--------------------- .note.nv.cuinfo           --------------------------
	.section	.note.nv.cuinfo,"",@"SHT_NOTE"
	.sectionflags	@"SHF_NOTE_NV_CUINFO"
        /*0018*/ 	.short	0x0002
        /*001a*/ 	.short	0x0064
        /*001c*/ 	.short	0x0082
	.zero		2


//--------------------- .nv.info                  --------------------------
	.section	.nv.info,"",@"SHT_CUDA_INFO"
	.align	4


	//----- nvinfo : EIATTR_REGCOUNT
	.align		4
        /*0000*/ 	.byte	0x04, 0x2f
        /*0002*/ 	.short	(.L_1 - .L_0)
	.align		4
.L_0:
        /*0004*/ 	.word	index@(_Z23top_k_selection_currentPKfPjjj)
        /*0008*/ 	.word	0x00000010


	//----- nvinfo : EIATTR_FRAME_SIZE
	.align		4
.L_1:
        /*000c*/ 	.byte	0x04, 0x11
        /*000e*/ 	.short	(.L_3 - .L_2)
	.align		4
.L_2:
        /*0010*/ 	.word	index@(_Z23top_k_selection_currentPKfPjjj)
        /*0014*/ 	.word	0x00000000


	//----- nvinfo : EIATTR_REGCOUNT
	.align		4
.L_3:
        /*0018*/ 	.byte	0x04, 0x2f
        /*001a*/ 	.short	(.L_5 - .L_4)
	.align		4
.L_4:
        /*001c*/ 	.word	index@(_Z21top_k_selection_radixPKfPjjj)
        /*0020*/ 	.word	0x00000014


	//----- nvinfo : EIATTR_FRAME_SIZE
	.align		4
.L_5:
        /*0024*/ 	.byte	0x04, 0x11
        /*0026*/ 	.short	(.L_7 - .L_6)
	.align		4
.L_6:
        /*0028*/ 	.word	index@(_Z21top_k_selection_radixPKfPjjj)
        /*002c*/ 	.word	0x00000000


	//----- nvinfo : EIATTR_REGCOUNT
	.align		4
.L_7:
        /*0030*/ 	.byte	0x04, 0x2f
        /*0032*/ 	.short	(.L_9 - .L_8)
	.align		4
.L_8:
        /*0034*/ 	.word	index@(_Z20top_k_selection_heapPKfPjjj)
        /*0038*/ 	.word	0x00000012


	//----- nvinfo : EIATTR_FRAME_SIZE
	.align		4
.L_9:
        /*003c*/ 	.byte	0x04, 0x11
        /*003e*/ 	.short	(.L_11 - .L_10)
	.align		4
.L_10:
        /*0040*/ 	.word	index@(_Z20top_k_selection_heapPKfPjjj)
        /*0044*/ 	.word	0x00000000


	//----- nvinfo : EIATTR_MIN_STACK_SIZE
	.align		4
.L_11:
        /*0048*/ 	.byte	0x04, 0x12
        /*004a*/ 	.short	(.L_13 - .L_12)
	.align		4
.L_12:
        /*004c*/ 	.word	index@(_Z20top_k_selection_heapPKfPjjj)
        /*0050*/ 	.word	0x00000000


	//----- nvinfo : EIATTR_MIN_STACK_SIZE
	.align		4
.L_13:
        /*0054*/ 	.byte	0x04, 0x12
        /*0056*/ 	.short	(.L_15 - .L_14)
	.align		4
.L_14:
        /*0058*/ 	.word	index@(_Z21top_k_selection_radixPKfPjjj)
        /*005c*/ 	.word	0x00000000


	//----- nvinfo : EIATTR_MIN_STACK_SIZE
	.align		4
.L_15:
        /*0060*/ 	.byte	0x04, 0x12
        /*0062*/ 	.short	(.L_17 - .L_16)
	.align		4
.L_16:
        /*0064*/ 	.word	index@(_Z23top_k_selection_currentPKfPjjj)
        /*0068*/ 	.word	0x00000000
.L_17:


//--------------------- .nv.compat                --------------------------
	.section	.nv.compat,"",@"SHT_CUDA_COMPAT_INFO"
	.align	4
        /*0000*/ 	.byte	0x02, 0x09, 0x00, 0x00, 0x02, 0x02, 0x01, 0x00, 0x02, 0x05, 0x05, 0x00, 0x03, 0x07, 0x01, 0x01
        /*0010*/ 	.byte	0x02, 0x03, 0x00, 0x00, 0x02, 0x06, 0x01, 0x00, 0x04, 0x0b, 0x08, 0x00, 0x09, 0x00, 0x00, 0x00
        /*0020*/ 	.byte	0x00, 0x00, 0x00, 0x00


//--------------------- .nv.info._Z20top_k_selection_heapPKfPjjj --------------------------
	.section	.nv.info._Z20top_k_selection_heapPKfPjjj,"",@"SHT_CUDA_INFO"
	.sectionflags	@""
	.align	4


	//----- nvinfo : EIATTR_CUDA_API_VERSION
	.align		4
        /*0000*/ 	.byte	0x04, 0x37
        /*0002*/ 	.short	(.L_19 - .L_18)
.L_18:
        /*0004*/ 	.word	0x00000082


	//----- nvinfo : EIATTR_KPARAM_INFO
	.align		4
.L_19:
        /*0008*/ 	.byte	0x04, 0x17
        /*000a*/ 	.short	(.L_21 - .L_20)
.L_20:
        /*000c*/ 	.word	0x00000000
        /*0010*/ 	.short	0x0003
        /*0012*/ 	.short	0x0014
        /*0014*/ 	.byte	0x00, 0xf0, 0x11, 0x00


	//----- nvinfo : EIATTR_KPARAM_INFO
	.align		4
.L_21:
        /*0018*/ 	.byte	0x04, 0x17
        /*001a*/ 	.short	(.L_23 - .L_22)
.L_22:
        /*001c*/ 	.word	0x00000000
        /*0020*/ 	.short	0x0002
        /*0022*/ 	.short	0x0010
        /*0024*/ 	.byte	0x00, 0xf0, 0x11, 0x00


	//----- nvinfo : EIATTR_KPARAM_INFO
	.align		4
.L_23:
        /*0028*/ 	.byte	0x04, 0x17
        /*002a*/ 	.short	(.L_25 - .L_24)
.L_24:
        /*002c*/ 	.word	0x00000000
        /*0030*/ 	.short	0x0001
        /*0032*/ 	.short	0x0008
        /*0034*/ 	.byte	0x00, 0xf5, 0x21, 0x00


	//----- nvinfo : EIATTR_KPARAM_INFO
	.align		4
.L_25:
        /*0038*/ 	.byte	0x04, 0x17
        /*003a*/ 	.short	(.L_27 - .L_26)
.L_26:
        /*003c*/ 	.word	0x00000000
        /*0040*/ 	.short	0x0000
        /*0042*/ 	.short	0x0000
        /*0044*/ 	.byte	0x00, 0xf5, 0x21, 0x00


	//----- nvinfo : EIATTR_SPARSE_MMA_MASK
	.align		4
.L_27:
        /*0048*/ 	.byte	0x03, 0x50
        /*004a*/ 	.short	0x0000


	//----- nvinfo : EIATTR_MAXREG_COUNT
	.align		4
        /*004c*/ 	.byte	0x03, 0x1b
        /*004e*/ 	.short	0x00ff


	//----- nvinfo : EIATTR_NUM_BARRIERS
	.align		4
        /*0050*/ 	.byte	0x02, 0x4c
        /*0052*/ 	.byte	0x01
	.zero		1


	//----- nvinfo : EIATTR_MERCURY_ISA_VERSION
	.align		4
        /*0054*/ 	.byte	0x03, 0x5f
        /*0056*/ 	.short	0x0101


	//----- nvinfo : EIATTR_VRC_CTA_INIT_COUNT
	.align		4
        /*0058*/ 	.byte	0x02, 0x4a
	.zero		1
	.zero		1


	//----- nvinfo : EIATTR_EXIT_INSTR_OFFSETS
	.align		4
        /*005c*/ 	.byte	0x04, 0x1c
        /*005e*/ 	.short	(.L_29 - .L_28)


	//   ....[0]....
.L_28:
        /*0060*/ 	.word	0x00000130


	//   ....[1]....
        /*0064*/ 	.word	0x000003e0


	//----- nvinfo : EIATTR_CRS_STACK_SIZE
	.align		4
.L_29:
        /*0068*/ 	.byte	0x04, 0x1e
        /*006a*/ 	.short	(.L_31 - .L_30)
.L_30:
        /*006c*/ 	.word	0x00000000


	//----- nvinfo : EIATTR_CBANK_PARAM_SIZE
	.align		4
.L_31:
        /*0070*/ 	.byte	0x03, 0x19
        /*0072*/ 	.short	0x0018


	//----- nvinfo : EIATTR_PARAM_CBANK
	.align		4
        /*0074*/ 	.byte	0x04, 0x0a
        /*0076*/ 	.short	(.L_33 - .L_32)
	.align		4
.L_32:
        /*0078*/ 	.word	index@(.nv.constant0._Z20top_k_selection_heapPKfPjjj)
        /*007c*/ 	.short	0x0380
        /*007e*/ 	.short	0x0018


	//----- nvinfo : EIATTR_SW_WAR
	.align		4
.L_33:
        /*0080*/ 	.byte	0x04, 0x36
        /*0082*/ 	.short	(.L_35 - .L_34)
.L_34:
        /*0084*/ 	.word	0x00000008
.L_35:


//--------------------- .nv.info._Z21top_k_selection_radixPKfPjjj --------------------------
	.section	.nv.info._Z21top_k_selection_radixPKfPjjj,"",@"SHT_CUDA_INFO"
	.sectionflags	@""
	.align	4


	//----- nvinfo : EIATTR_CUDA_API_VERSION
	.align		4
        /*0000*/ 	.byte	0x04, 0x37
        /*0002*/ 	.short	(.L_37 - .L_36)
.L_36:
        /*0004*/ 	.word	0x00000082


	//----- nvinfo : EIATTR_KPARAM_INFO
	.align		4
.L_37:
        /*0008*/ 	.byte	0x04, 0x17
        /*000a*/ 	.short	(.L_39 - .L_38)
.L_38:
        /*000c*/ 	.word	0x00000000
        /*0010*/ 	.short	0x0003
        /*0012*/ 	.short	0x0014
        /*0014*/ 	.byte	0x00, 0xf0, 0x11, 0x00


	//----- nvinfo : EIATTR_KPARAM_INFO
	.align		4
.L_39:
        /*0018*/ 	.byte	0x04, 0x17
        /*001a*/ 	.short	(.L_41 - .L_40)
.L_40:
        /*001c*/ 	.word	0x00000000
        /*0020*/ 	.short	0x0002
        /*0022*/ 	.short	0x0010
        /*0024*/ 	.byte	0x00, 0xf0, 0x11, 0x00


	//----- nvinfo : EIATTR_KPARAM_INFO
	.align		4
.L_41:
        /*0028*/ 	.byte	0x04, 0x17
        /*002a*/ 	.short	(.L_43 - .L_42)
.L_42:
        /*002c*/ 	.word	0x00000000
        /*0030*/ 	.short	0x0001
        /*0032*/ 	.short	0x0008
        /*0034*/ 	.byte	0x00, 0xf5, 0x21, 0x00


	//----- nvinfo : EIATTR_KPARAM_INFO
	.align		4
.L_43:
        /*0038*/ 	.byte	0x04, 0x17
        /*003a*/ 	.short	(.L_45 - .L_44)
.L_44:
        /*003c*/ 	.word	0x00000000
        /*0040*/ 	.short	0x0000
        /*0042*/ 	.short	0x0000
        /*0044*/ 	.byte	0x00, 0xf5, 0x21, 0x00


	//----- nvinfo : EIATTR_SPARSE_MMA_MASK
	.align		4
.L_45:
        /*0048*/ 	.byte	0x03, 0x50
        /*004a*/ 	.short	0x0000


	//----- nvinfo : EIATTR_MAXREG_COUNT
	.align		4
        /*004c*/ 	.byte	0x03, 0x1b
        /*004e*/ 	.short	0x00ff


	//----- nvinfo : EIATTR_NUM_BARRIERS
	.align		4
        /*0050*/ 	.byte	0x02, 0x4c
        /*0052*/ 	.byte	0x01
	.zero		1


	//----- nvinfo : EIATTR_MERCURY_ISA_VERSION
	.align		4
        /*0054*/ 	.byte	0x03, 0x5f
        /*0056*/ 	.short	0x0101


	//----- nvinfo : EIATTR_COOP_GROUP_MASK_REGIDS
	.align		4
        /*0058*/ 	.byte	0x04, 0x29
        /*005a*/ 	.short	(.L_47 - .L_46)


	//   ....[0]....
.L_46:
        /*005c*/ 	.word	0xffffffff


	//   ....[1]....
        /*0060*/ 	.word	0xffffffff


	//   ....[2]....
        /*0064*/ 	.word	0xffffffff


	//   ....[3]....
        /*0068*/ 	.word	0xffffffff


	//   ....[4]....
        /*006c*/ 	.word	0xffffffff


	//   ....[5]....
        /*0070*/ 	.word	0xffffffff


	//   ....[6]....
        /*0074*/ 	.word	0xffffffff


	//   ....[7]....
        /*0078*/ 	.word	0xffffffff


	//   ....[8]....
        /*007c*/ 	.word	0xffffffff


	//   ....[9]....
        /*0080*/ 	.word	0xffffffff


	//   ....[10]....
        /*0084*/ 	.word	0xffffffff


	//   ....[11]....
        /*0088*/ 	.word	0xffffffff


	//   ....[12]....
        /*008c*/ 	.word	0xffffffff


	//   ....[13]....
        /*0090*/ 	.word	0xffffffff


	//   ....[14]....
        /*0094*/ 	.word	0xffffffff


	//   ....[15]....
        /*0098*/ 	.word	0xffffffff


	//   ....[16]....
        /*009c*/ 	.word	0xffffffff


	//   ....[17]....
        /*00a0*/ 	.word	0xffffffff


	//   ....[18]....
        /*00a4*/ 	.word	0xffffffff


	//   ....[19]....
        /*00a8*/ 	.word	0xffffffff


	//   ....[20]....
        /*00ac*/ 	.word	0xffffffff


	//   ....[21]....
        /*00b0*/ 	.word	0xffffffff


	//   ....[22]....
        /*00b4*/ 	.word	0xffffffff


	//   ....[23]....
        /*00b8*/ 	.word	0xffffffff


	//   ....[24]....
        /*00bc*/ 	.word	0xffffffff


	//   ....[25]....
        /*00c0*/ 	.word	0xffffffff


	//   ....[26]....
        /*00c4*/ 	.word	0xffffffff


	//   ....[27]....
        /*00c8*/ 	.word	0xffffffff


	//   ....[28]....
        /*00cc*/ 	.word	0xffffffff


	//   ....[29]....
        /*00d0*/ 	.word	0xffffffff


	//   ....[30]....
        /*00d4*/ 	.word	0xffffffff


	//   ....[31]....
        /*00d8*/ 	.word	0xffffffff


	//   ....[32]....
        /*00dc*/ 	.word	0xffffffff


	//   ....[33]....
        /*00e0*/ 	.word	0xffffffff


	//   ....[34]....
        /*00e4*/ 	.word	0xffffffff


	//   ....[35]....
        /*00e8*/ 	.word	0xffffffff


	//   ....[36]....
        /*00ec*/ 	.word	0xffffffff


	//   ....[37]....
        /*00f0*/ 	.word	0xffffffff


	//   ....[38]....
        /*00f4*/ 	.word	0xffffffff


	//   ....[39]....
        /*00f8*/ 	.word	0xffffffff


	//   ....[40]....
        /*00fc*/ 	.word	0xffffffff


	//   ....[41]....
        /*0100*/ 	.word	0xffffffff


	//   ....[42]....
        /*0104*/ 	.word	0xffffffff


	//   ....[43]....
        /*0108*/ 	.word	0xffffffff


	//   ....[44]....
        /*010c*/ 	.word	0xffffffff


	//   ....[45]....
        /*0110*/ 	.word	0xffffffff


	//   ....[46]....
        /*0114*/ 	.word	0xffffffff


	//   ....[47]....
        /*0118*/ 	.word	0xffffffff


	//   ....[48]....
        /*011c*/ 	.word	0xffffffff


	//   ....[49]....
        /*0120*/ 	.word	0xffffffff


	//----- nvinfo : EIATTR_COOP_GROUP_INSTR_OFFSETS
	.align		4
.L_47:
        /*0124*/ 	.byte	0x04, 0x28
        /*0126*/ 	.short	(.L_49 - .L_48)


	//   ....[0]....
.L_48:
        /*0128*/ 	.word	0x00000230


	//   ....[1]....
        /*012c*/ 	.word	0x00000240


	//   ....[2]....
        /*0130*/ 	.word	0x00000280


	//   ....[3]....
        /*0134*/ 	.word	0x00000290


	//   ....[4]....
        /*0138*/ 	.word	0x000002d0


	//   ....[5]....
        /*013c*/ 	.word	0x000002e0


	//   ....[6]....
        /*0140*/ 	.word	0x00000320


	//   ....[7]....
        /*0144*/ 	.word	0x00000330


	//   ....[8]....
        /*0148*/ 	.word	0x00000370


	//   ....[9]....
        /*014c*/ 	.word	0x00000380


	//   ....[10]....
        /*0150*/ 	.word	0x00000490


	//   ....[11]....
        /*0154*/ 	.word	0x000004b0


	//   ....[12]....
        /*0158*/ 	.word	0x000004f0


	//   ....[13]....
        /*015c*/ 	.word	0x00000500


	//   ....[14]....
        /*0160*/ 	.word	0x00000540


	//   ....[15]....
        /*0164*/ 	.word	0x00000550


	//   ....[16]....
        /*0168*/ 	.word	0x00000590


	//   ....[17]....
        /*016c*/ 	.word	0x000005a0


	//   ....[18]....
        /*0170*/ 	.word	0x000005f0


	//   ....[19]....
        /*0174*/ 	.word	0x00000600


	//   ....[20]....
        /*0178*/ 	.word	0x00000700


	//   ....[21]....
        /*017c*/ 	.word	0x00000720


	//   ....[22]....
        /*0180*/ 	.word	0x00000760


	//   ....[23]....
        /*0184*/ 	.word	0x00000770


	//   ....[24]....
        /*0188*/ 	.word	0x000007b0


	//   ....[25]....
        /*018c*/ 	.word	0x000007c0


	//   ....[26]....
        /*0190*/ 	.word	0x00000800


	//   ....[27]....
        /*0194*/ 	.word	0x00000810


	//   ....[28]....
        /*0198*/ 	.word	0x00000850


	//   ....[29]....
        /*019c*/ 	.word	0x00000860


	//   ....[30]....
        /*01a0*/ 	.word	0x00000990


	//   ....[31]....
        /*01a4*/ 	.word	0x000009b0


	//   ....[32]....
        /*01a8*/ 	.word	0x000009f0


	//   ....[33]....
        /*01ac*/ 	.word	0x00000a00


	//   ....[34]....
        /*01b0*/ 	.word	0x00000a40


	//   ....[35]....
        /*01b4*/ 	.word	0x00000a50


	//   ....[36]....
        /*01b8*/ 	.word	0x00000a90


	//   ....[37]....
        /*01bc*/ 	.word	0x00000aa0


	//   ....[38]....
        /*01c0*/ 	.word	0x00000ae0


	//   ....[39]....
        /*01c4*/ 	.word	0x00000af0


	//   ....[40]....
        /*01c8*/ 	.word	0x00000ca0


	//   ....[41]....
        /*01cc*/ 	.word	0x00000cb0


	//   ....[42]....
        /*01d0*/ 	.word	0x00000cf0


	//   ....[43]....
        /*01d4*/ 	.word	0x00000d00


	//   ....[44]....
        /*01d8*/ 	.word	0x00000d40


	//   ....[45]....
        /*01dc*/ 	.word	0x00000d50


	//   ....[46]....
        /*01e0*/ 	.word	0x00000d90


	//   ....[47]....
        /*01e4*/ 	.word	0x00000da0


	//   ....[48]....
        /*01e8*/ 	.word	0x00000de0


	//   ....[49]....
        /*01ec*/ 	.word	0x00000df0


	//----- nvinfo : EIATTR_VRC_CTA_INIT_COUNT
	.align		4
.L_49:
        /*01f0*/ 	.byte	0x02, 0x4a
	.zero		1
	.zero		1


	//----- nvinfo : EIATTR_EXIT_INSTR_OFFSETS
	.align		4
        /*01f4*/ 	.byte	0x04, 0x1c
        /*01f6*/ 	.short	(.L_51 - .L_50)


	//   ....[0]....
.L_50:
        /*01f8*/ 	.word	0x00000130


	//   ....[1]....
        /*01fc*/ 	.word	0x00000c20


	//   ....[2]....
        /*0200*/ 	.word	0x00000f20


	//----- nvinfo : EIATTR_CRS_STACK_SIZE
	.align		4
.L_51:
        /*0204*/ 	.byte	0x04, 0x1e
        /*0206*/ 	.short	(.L_53 - .L_52)
.L_52:
        /*0208*/ 	.word	0x00000000


	//----- nvinfo : EIATTR_CBANK_PARAM_SIZE
	.align		4
.L_53:
        /*020c*/ 	.byte	0x03, 0x19
        /*020e*/ 	.short	0x0018


	//----- nvinfo : EIATTR_PARAM_CBANK
	.align		4
        /*0210*/ 	.byte	0x04, 0x0a
        /*0212*/ 	.short	(.L_55 - .L_54)
	.align		4
.L_54:
        /*0214*/ 	.word	index@(.nv.constant0._Z21top_k_selection_radixPKfPjjj)
        /*0218*/ 	.short	0x0380
        /*021a*/ 	.short	0x0018


	//----- nvinfo : EIATTR_SW_WAR
	.align		4
.L_55:
        /*021c*/ 	.byte	0x04, 0x36
        /*021e*/ 	.short	(.L_57 - .L_56)
.L_56:
        /*0220*/ 	.word	0x00000008
.L_57:


//--------------------- .nv.info._Z23top_k_selection_currentPKfPjjj --------------------------
	.section	.nv.info._Z23top_k_selection_currentPKfPjjj,"",@"SHT_CUDA_INFO"
	.sectionflags	@""
	.align	4


	//----- nvinfo : EIATTR_CUDA_API_VERSION
	.align		4
        /*0000*/ 	.byte	0x04, 0x37
        /*0002*/ 	.short	(.L_59 - .L_58)
.L_58:
        /*0004*/ 	.word	0x00000082


	//----- nvinfo : EIATTR_KPARAM_INFO
	.align		4
.L_59:
        /*0008*/ 	.byte	0x04, 0x17
        /*000a*/ 	.short	(.L_61 - .L_60)
.L_60:
        /*000c*/ 	.word	0x00000000
        /*0010*/ 	.short	0x0003
        /*0012*/ 	.short	0x0014
        /*0014*/ 	.byte	0x00, 0xf0, 0x11, 0x00


	//----- nvinfo : EIATTR_KPARAM_INFO
	.align		4
.L_61:
        /*0018*/ 	.byte	0x04, 0x17
        /*001a*/ 	.short	(.L_63 - .L_62)
.L_62:
        /*001c*/ 	.word	0x00000000
        /*0020*/ 	.short	0x0002
        /*0022*/ 	.short	0x0010
        /*0024*/ 	.byte	0x00, 0xf0, 0x11, 0x00


	//----- nvinfo : EIATTR_KPARAM_INFO
	.align		4
.L_63:
        /*0028*/ 	.byte	0x04, 0x17
        /*002a*/ 	.short	(.L_65 - .L_64)
.L_64:
        /*002c*/ 	.word	0x00000000
        /*0030*/ 	.short	0x0001
        /*0032*/ 	.short	0x0008
        /*0034*/ 	.byte	0x00, 0xf5, 0x21, 0x00


	//----- nvinfo : EIATTR_KPARAM_INFO
	.align		4
.L_65:
        /*0038*/ 	.byte	0x04, 0x17
        /*003a*/ 	.short	(.L_67 - .L_66)
.L_66:
        /*003c*/ 	.word	0x00000000
        /*0040*/ 	.short	0x0000
        /*0042*/ 	.short	0x0000
        /*0044*/ 	.byte	0x00, 0xf5, 0x21, 0x00


	//----- nvinfo : EIATTR_SPARSE_MMA_MASK
	.align		4
.L_67:
        /*0048*/ 	.byte	0x03, 0x50
        /*004a*/ 	.short	0x0000


	//----- nvinfo : EIATTR_MAXREG_COUNT
	.align		4
        /*004c*/ 	.byte	0x03, 0x1b
        /*004e*/ 	.short	0x00ff


	//----- nvinfo : EIATTR_NUM_BARRIERS
	.align		4
        /*0050*/ 	.byte	0x02, 0x4c
        /*0052*/ 	.byte	0x01
	.zero		1


	//----- nvinfo : EIATTR_MERCURY_ISA_VERSION
	.align		4
        /*0054*/ 	.byte	0x03, 0x5f
        /*0056*/ 	.short	0x0101


	//----- nvinfo : EIATTR_VRC_CTA_INIT_COUNT
	.align		4
        /*0058*/ 	.byte	0x02, 0x4a
	.zero		1
	.zero		1


	//----- nvinfo : EIATTR_EXIT_INSTR_OFFSETS
	.align		4
        /*005c*/ 	.byte	0x04, 0x1c
        /*005e*/ 	.short	(.L_69 - .L_68)


	//   ....[0]....
.L_68:
        /*0060*/ 	.word	0x00000320


	//   ....[1]....
        /*0064*/ 	.word	0x00000380


	//----- nvinfo : EIATTR_CRS_STACK_SIZE
	.align		4
.L_69:
        /*0068*/ 	.byte	0x04, 0x1e
        /*006a*/ 	.short	(.L_71 - .L_70)
.L_70:
        /*006c*/ 	.word	0x00000000


	//----- nvinfo : EIATTR_CBANK_PARAM_SIZE
	.align		4
.L_71:
        /*0070*/ 	.byte	0x03, 0x19
        /*0072*/ 	.short	0x0018


	//----- nvinfo : EIATTR_PARAM_CBANK
	.align		4
        /*0074*/ 	.byte	0x04, 0x0a
        /*0076*/ 	.short	(.L_73 - .L_72)
	.align		4
.L_72:
        /*0078*/ 	.word	index@(.nv.constant0._Z23top_k_selection_currentPKfPjjj)
        /*007c*/ 	.short	0x0380
        /*007e*/ 	.short	0x0018


	//----- nvinfo : EIATTR_SW_WAR
	.align		4
.L_73:
        /*0080*/ 	.byte	0x04, 0x36
        /*0082*/ 	.short	(.L_75 - .L_74)
.L_74:
        /*0084*/ 	.word	0x00000008
.L_75:


//--------------------- .nv.callgraph             --------------------------
	.section	.nv.callgraph,"",@"SHT_CUDA_CALLGRAPH"
	.align	4
	.sectionentsize	8
	.align		4
        /*0000*/ 	.word	0x00000000
	.align		4
        /*0004*/ 	.word	0xffffffff
	.align		4
        /*0008*/ 	.word	0x00000000
	.align		4
        /*000c*/ 	.word	0xfffffffe
	.align		4
        /*0010*/ 	.word	0x00000000
	.align		4
        /*0014*/ 	.word	0xfffffffd
	.align		4
        /*0018*/ 	.word	0x00000000
	.align		4
        /*001c*/ 	.word	0xfffffffc


//--------------------- .text._Z20top_k_selection_heapPKfPjjj --------------------------
	.section	.text._Z20top_k_selection_heapPKfPjjj,"ax",@progbits
	.align	128
        .global         _Z20top_k_selection_heapPKfPjjj
        .type           _Z20top_k_selection_heapPKfPjjj,@function
        .size           _Z20top_k_selection_heapPKfPjjj,(.L_x_28 - _Z20top_k_selection_heapPKfPjjj)
        .other          _Z20top_k_selection_heapPKfPjjj,@"STO_CUDA_ENTRY STV_DEFAULT"
_Z20top_k_selection_heapPKfPjjj:
.text._Z20top_k_selection_heapPKfPjjj:
[----:B------:R-:W-:Y:S01]  /*0000*/  LDC R1, c[0x0][0x37c] ;  /* 0x0000df00ff017b82 */ /* 0x000fe20000000800 */
[----:B------:R-:W0:Y:S07]  /*0010*/  S2R R13, SR_TID.X ;  /* 0x00000000000d7919 */ /* 0x000e2e0000002100 */
[----:B------:R-:W1:Y:S01]  /*0020*/  S2UR UR8, SR_CTAID.X ;  /* 0x00000000000879c3 */ /* 0x000e620000002500 */
[----:B------:R-:W2:Y:S01]  /*0030*/  LDCU UR4, c[0x0][0x390] ;  /* 0x00007200ff0477ac */ /* 0x000ea20008000800 */
[----:B------:R-:W3:Y:S06]  /*0040*/  LDCU UR9, c[0x0][0x394] ;  /* 0x00007280ff0977ac */ /* 0x000eec0008000800 */
[----:B------:R-:W1:Y:S08]  /*0050*/  LDC R8, c[0x0][0x360] ;  /* 0x0000d800ff087b82 */ /* 0x000e700000000800 */
[----:B------:R-:W4:Y:S01]  /*0060*/  S2UR UR5, SR_CgaCtaId ;  /* 0x00000000000579c3 */ /* 0x000f220000008800 */
[----:B---3--:R-:W-:Y:S01]  /*0070*/  ISETP.NE.AND P1, PT, RZ, UR9, PT ;  /* 0x00000009ff007c0c */ /* 0x008fe2000bf25270 */
[----:B-1----:R-:W-:-:S02]  /*0080*/  IMAD R0, R8, UR8, R8 ;  /* 0x0000000808007c24 */ /* 0x002fc4000f8e0208 */
[----:B0-----:R-:W-:-:S03]  /*0090*/  IMAD R3, R8, UR8, R13 ;  /* 0x0000000808037c24 */ /* 0x001fc6000f8e020d */
[----:B--2---:R-:W-:Y:S01]  /*00a0*/  VIMNMX.U32 R0, PT, PT, R0, UR4, PT ;  /* 0x0000000400007c48 */ /* 0x004fe2000bfe0000 */
[----:B------:R-:W-:Y:S02]  /*00b0*/  UMOV UR4, 0x400 ;  /* 0x0000040000047882 */ /* 0x000fe40000000000 */
[----:B----4-:R-:W-:Y:S01]  /*00c0*/  ULEA UR4, UR5, UR4, 0x18 ;  /* 0x0000000405047291 */ /* 0x010fe2000f8ec0ff */
[----:B------:R-:W-:Y:S01]  /*00d0*/  ISETP.GE.U32.AND P0, PT, R3, R0, PT ;  /* 0x000000000300720c */ /* 0x000fe20003f06070 */
[----:B------:R-:W-:-:S04]  /*00e0*/  IMAD.MOV.U32 R0, RZ, RZ, -0x1 ;  /* 0xffffffffff007424 */ /* 0x000fc800078e00ff */
[----:B------:R-:W-:-:S08]  /*00f0*/  LEA R5, R13, UR4, 0x2 ;  /* 0x000000040d057c11 */ /* 0x000fd0000f8e10ff */
[----:B------:R-:W-:-:S05]  /*0100*/  @!P0 IMAD.MOV.U32 R0, RZ, RZ, R3 ;  /* 0x000000ffff008224 */ /* 0x000fca00078e0003 */
[----:B------:R0:W-:Y:S01]  /*0110*/  STS [R5], R0 ;  /* 0x0000000005007388 */ /* 0x0001e20000000800 */
[----:B------:R-:W-:Y:S06]  /*0120*/  BAR.SYNC.DEFER_BLOCKING 0x0 ;  /* 0x0000000000007b1d */ /* 0x000fec0000010000 */
[----:B------:R-:W-:Y:S05]  /*0130*/  @!P1 EXIT ;  /* 0x000000000000994d */ /* 0x000fea0003800000 */
[----:B0-----:R-:W-:Y:S01]  /*0140*/  VIMNMX.U32 R0, PT, PT, R8, UR9, PT ;  /* 0x0000000908007c48 */ /* 0x001fe2000bfe0000 */
[----:B------:R-:W-:Y:S01]  /*0150*/  IMAD.MOV.U32 R7, RZ, RZ, RZ ;  /* 0x000000ffff077224 */ /* 0x000fe200078e00ff */
[----:B------:R-:W0:Y:S06]  /*0160*/  LDCU.64 UR6, c[0x0][0x358] ;  /* 0x00006b00ff0677ac */ /* 0x000e2c0008000a00 */
.L_x_6:
[----:B------:R-:W-:Y:S01]  /*0170*/  ISETP.GE.U32.AND P0, PT, R8, 0x2, PT ;  /* 0x000000020800780c */ /* 0x000fe20003f06070 */
[----:B----4-:R-:W-:-:S12]  /*0180*/  IMAD.MOV.U32 R2, RZ, RZ, R13 ;  /* 0x000000ffff027224 */ /* 0x010fd800078e000d */
[----:B-12---:R-:W-:Y:S05]  /*0190*/  @!P0 BRA `(.L_x_0) ;  /* 0x00000000004c8947 */ /* 0x006fea0003800000 */
[----:B------:R1:W2:Y:S01]  /*01a0*/  LDS R3, [R5] ;  /* 0x0000000005037984 */ /* 0x0002a20000000800 */
[----:B------:R-:W-:Y:S01]  /*01b0*/  MOV R4, R8 ;  /* 0x0000000800047202 */ /* 0x000fe20000000f00 */
[----:B------:R-:W-:-:S07]  /*01c0*/  IMAD.MOV.U32 R2, RZ, RZ, R13 ;  /* 0x000000ffff027224 */ /* 0x000fce00078e000d */
.L_x_3:
[--C-:B------:R-:W-:Y:S01]  /*01d0*/  IMAD.MOV.U32 R9, RZ, RZ, R4.reuse ;  /* 0x000000ffff097224 */ /* 0x100fe200078e0004 */
[----:B------:R-:W-:Y:S01]  /*01e0*/  SHF.R.U32.HI R4, RZ, 0x1, R4 ;  /* 0x00000001ff047819 */ /* 0x000fe20000011604 */
[----:B------:R-:W-:Y:S04]  /*01f0*/  BSSY.RECONVERGENT B0, `(.L_x_1) ;  /* 0x000000a000007945 */ /* 0x000fe80003800200 */
[----:B------:R-:W-:-:S05]  /*0200*/  IMAD.IADD R11, R4, 0x1, R13 ;  /* 0x00000001040b7824 */ /* 0x000fca00078e020d */
[----:B------:R-:W-:-:S04]  /*0210*/  ISETP.GE.U32.AND P0, PT, R11, R8, PT ;  /* 0x000000080b00720c */ /* 0x000fc80003f06070 */
[----:B------:R-:W-:-:S13]  /*0220*/  ISETP.GE.U32.OR P0, PT, R13, R4, P0 ;  /* 0x000000040d00720c */ /* 0x000fda0000706470 */
[----:B------:R-:W-:Y:S05]  /*0230*/  @P0 BRA `(.L_x_2) ;  /* 0x0000000000140947 */ /* 0x000fea0003800000 */
[----:B------:R-:W-:-:S06]  /*0240*/  LEA R6, R4, R5, 0x2 ;  /* 0x0000000504067211 */ /* 0x000fcc00078e10ff */
[----:B------:R-:W2:Y:S02]  /*0250*/  LDS R6, [R6] ;  /* 0x0000000006067984 */ /* 0x000ea40000000800 */
[----:B--2---:R-:W-:-:S13]  /*0260*/  FSETP.GT.AND P0, PT, R6, R3, PT ;  /* 0x000000030600720b */ /* 0x004fda0003f04000 */
[----:B------:R-:W-:Y:S02]  /*0270*/  @P0 IMAD.MOV.U32 R2, RZ, RZ, R11 ;  /* 0x000000ffff020224 */ /* 0x000fe400078e000b */
[----:B------:R-:W-:-:S07]  /*0280*/  @P0 IMAD.MOV.U32 R3, RZ, RZ, R6 ;  /* 0x000000ffff030224 */ /* 0x000fce00078e0006 */
.L_x_2:
[----:B0-----:R-:W-:Y:S05]  /*0290*/  BSYNC.RECONVERGENT B0 ;  /* 0x0000000000007941 */ /* 0x001fea0003800200 */
.L_x_1:
[----:B------:R-:W-:Y:S01]  /*02a0*/  BAR.SYNC.DEFER_BLOCKING 0x0 ;  /* 0x0000000000007b1d */ /* 0x000fe20000010000 */
[----:B------:R-:W-:-:S13]  /*02b0*/  ISETP.GT.U32.AND P0, PT, R9, 0x3, PT ;  /* 0x000000030900780c */ /* 0x000fda0003f04070 */
[----:B------:R-:W-:Y:S05]  /*02c0*/  @P0 BRA `(.L_x_3) ;  /* 0xfffffffc00c00947 */ /* 0x000fea000383ffff */
.L_x_0:
[----:B------:R-:W-:Y:S01]  /*02d0*/  ISETP.NE.AND P0, PT, R13, RZ, PT ;  /* 0x000000ff0d00720c */ /* 0x000fe20003f05270 */
[----:B------:R-:W-:-:S12]  /*02e0*/  BSSY.RECONVERGENT B0, `(.L_x_4) ;  /* 0x000000b000007945 */ /* 0x000fd80003800200 */
[----:B------:R-:W-:Y:S05]  /*02f0*/  @P0 BRA `(.L_x_5) ;  /* 0x0000000000240947 */ /* 0x000fea0003800000 */
[----:B------:R-:W-:Y:S01]  /*0300*/  LEA R4, R2, UR4, 0x2 ;  /* 0x0000000402047c11 */ /* 0x000fe2000f8e10ff */
[----:B------:R-:W3:Y:S01]  /*0310*/  LDC R6, c[0x0][0x394] ;  /* 0x0000e500ff067b82 */ /* 0x000ee20000000800 */
[----:B------:R-:W-:-:S03]  /*0320*/  MOV R15, 0xff800000 ;  /* 0xff800000000f7802 */ /* 0x000fc60000000f00 */
[----:B------:R-:W0:Y:S04]  /*0330*/  LDS R9, [R4] ;  /* 0x0000000004097984 */ /* 0x000e280000000800 */
[----:B--2---:R-:W2:Y:S01]  /*0340*/  LDC.64 R2, c[0x0][0x388] ;  /* 0x0000e200ff027b82 */ /* 0x004ea20000000a00 */
[----:B------:R4:W-:Y:S01]  /*0350*/  STS [R4], R15 ;  /* 0x0000000f04007388 */ /* 0x0009e20000000800 */
[----:B---3--:R-:W-:-:S04]  /*0360*/  IMAD R11, R6, UR8, R7 ;  /* 0x00000008060b7c24 */ /* 0x008fc8000f8e0207 */
[----:B--2---:R-:W-:-:S05]  /*0370*/  IMAD.WIDE.U32 R2, R11, 0x4, R2 ;  /* 0x000000040b027825 */ /* 0x004fca00078e0002 */
[----:B0-----:R4:W-:Y:S02]  /*0380*/  STG.E desc[UR6][R2.64], R9 ;  /* 0x0000000902007986 */ /* 0x0019e4000c101906 */
.L_x_5:
[----:B0-----:R-:W-:Y:S05]  /*0390*/  BSYNC.RECONVERGENT B0 ;  /* 0x0000000000007941 */ /* 0x001fea0003800200 */
.L_x_4:
[----:B------:R-:W-:Y:S01]  /*03a0*/  VIADD R7, R7, 0x1 ;  /* 0x0000000107077836 */ /* 0x000fe20000000000 */
[----:B------:R-:W-:Y:S04]  /*03b0*/  BAR.SYNC.DEFER_BLOCKING 0x0 ;  /* 0x0000000000007b1d */ /* 0x000fe80000010000 */
[----:B------:R-:W-:-:S13]  /*03c0*/  ISETP.NE.AND P0, PT, R7, R0, PT ;  /* 0x000000000700720c */ /* 0x000fda0003f05270 */
[----:B------:R-:W-:Y:S05]  /*03d0*/  @P0 BRA `(.L_x_6) ;  /* 0xfffffffc00640947 */ /* 0x000fea000383ffff */
[----:B------:R-:W-:Y:S05]  /*03e0*/  EXIT ;  /* 0x000000000000794d */ /* 0x000fea0003800000 */
.L_x_7:
[----:B------:R-:W-:-:S00]  /*03f0*/  BRA `(.L_x_7) ;  /* 0xfffffffc00fc7947 */ /* 0x000fc0000383ffff */
[----:B------:R-:W-:-:S00]  /*0400*/  NOP ;  /* 0x0000000000007918 */ /* 0x000fc00000000000 */
[----:B------:R-:W-:-:S00]  /*0410*/  NOP ;  /* 0x0000000000007918 */ /* 0x000fc00000000000 */
[----:B------:R-:W-:-:S00]  /*0420*/  NOP ;  /* 0x0000000000007918 */ /* 0x000fc00000000000 */
[----:B------:R-:W-:-:S00]  /*0430*/  NOP ;  /* 0x0000000000007918 */ /* 0x000fc00000000000 */
[----:B------:R-:W-:-:S00]  /*0440*/  NOP ;  /* 0x0000000000007918 */ /* 0x000fc00000000000 */
[----:B------:R-:W-:-:S00]  /*0450*/  NOP ;  /* 0x0000000000007918 */ /* 0x000fc00000000000 */
[----:B------:R-:W-:-:S00]  /*0460*/  NOP ;  /* 0x0000000000007918 */ /* 0x000fc00000000000 */
[----:B------:R-:W-:-:S00]  /*0470*/  NOP ;  /* 0x0000000000007918 */ /* 0x000fc00000000000 */
.L_x_28:


//--------------------- .text._Z21top_k_selection_radixPKfPjjj --------------------------
	.section	.text._Z21top_k_selection_radixPKfPjjj,"ax",@progbits
	.align	128
        .global         _Z21top_k_selection_radixPKfPjjj
        .type           _Z21top_k_selection_radixPKfPjjj,@function
        .size           _Z21top_k_selection_radixPKfPjjj,(.L_x_29 - _Z21top_k_selection_radixPKfPjjj)
        .other          _Z21top_k_selection_radixPKfPjjj,@"STO_CUDA_ENTRY STV_DEFAULT"
_Z21top_k_selection_radixPKfPjjj:
.text._Z21top_k_selection_radixPKfPjjj:
[----:B------:R-:W-:Y:S01]  /*0000*/  LDC R1, c[0x0][0x37c] ;  /* 0x0000df00ff017b82 */ /* 0x000fe20000000800 */
[----:B------:R-:W0:Y:S07]  /*0010*/  S2R R0, SR_TID.X ;  /* 0x0000000000007919 */ /* 0x000e2e0000002100 */
[----:B------:R-:W1:Y:S01]  /*0020*/  S2UR UR7, SR_CTAID.X ;  /* 0x00000000000779c3 */ /* 0x000e620000002500 */
[----:B------:R-:W2:Y:S01]  /*0030*/  LDCU UR4, c[0x0][0x390] ;  /* 0x00007200ff0477ac */ /* 0x000ea20008000800 */
[----:B------:R-:W-:Y:S01]  /*0040*/  IMAD.MOV.U32 R5, RZ, RZ, -0x1 ;  /* 0xffffffffff057424 */ /* 0x000fe200078e00ff */
[----:B------:R-:W3:Y:S05]  /*0050*/  LDCU UR6, c[0x0][0x394] ;  /* 0x00007280ff0677ac */ /* 0x000eea0008000800 */
        /* <DEDUP_REMOVED lines=8> */
[----:B------:R-:W-:-:S05]  /*00e0*/  ISETP.GE.U32.AND P0, PT, R3, R2, PT ;  /* 0x000000020300720c */ /* 0x000fca0003f06070 */
[----:B------:R-:W-:-:S08]  /*00f0*/  LEA R4, R0, UR4, 0x2 ;  /* 0x0000000400047c11 */ /* 0x000fd0000f8e10ff */
[----:B------:R-:W-:-:S05]  /*0100*/  @!P0 IMAD.MOV.U32 R5, RZ, RZ, R3 ;  /* 0x000000ffff058224 */ /* 0x000fca00078e0003 */
[----:B------:R0:W-:Y:S01]  /*0110*/  STS [R4], R5 ;  /* 0x0000000504007388 */ /* 0x0001e20000000800 */
[----:B------:R-:W-:Y:S06]  /*0120*/  BAR.SYNC.DEFER_BLOCKING 0x0 ;  /* 0x0000000000007b1d */ /* 0x000fec0000010000 */
[----:B------:R-:W-:Y:S05]  /*0130*/  @!P1 EXIT ;  /* 0x000000000000994d */ /* 0x000fea0003800000 */
[----:B------:R-:W-:Y:S01]  /*0140*/  VIMNMX.U32 R7, PT, PT, R7, UR6, PT ;  /* 0x0000000607077c48 */ /* 0x000fe2000bfe0000 */
[----:B------:R-:W1:Y:S01]  /*0150*/  LDCU.64 UR8, c[0x0][0x358] ;  /* 0x00006b00ff0877ac */ /* 0x000e620008000a00 */
[----:B0-----:R-:W-:Y:S02]  /*0160*/  IMAD.MOV.U32 R5, RZ, RZ, RZ ;  /* 0x000000ffff057224 */ /* 0x001fe400078e00ff */
[C---:B------:R-:W-:Y:S02]  /*0170*/  ISETP.GE.U32.AND P0, PT, R7.reuse, 0x4, PT ;  /* 0x000000040700780c */ /* 0x040fe40003f06070 */
[----:B------:R-:W-:-:S11]  /*0180*/  LOP3.LUT R6, R7, 0x3, RZ, 0xc0, !PT ;  /* 0x0000000307067812 */ /* 0x000fd600078ec0ff */
[----:B------:R-:W-:Y:S05]  /*0190*/  @!P0 BRA `(.L_x_8) ;  /* 0x00000008009c8947 */ /* 0x000fea0003800000 */
[----:B------:R-:W0:Y:S01]  /*01a0*/  LDC.64 R2, c[0x0][0x388] ;  /* 0x0000e200ff027b82 */ /* 0x000e220000000a00 */
[----:B------:R-:W-:Y:S01]  /*01b0*/  UIMAD UR4, UR7, UR6, 0x1 ;  /* 0x00000001070474a4 */ /* 0x000fe2000f8e0206 */
[C---:B------:R-:W-:Y:S02]  /*01c0*/  LOP3.LUT R8, R7.reuse, 0xfffffffc, RZ, 0xc0, !PT ;  /* 0xfffffffc07087812 */ /* 0x040fe400078ec0ff */
[----:B------:R-:W-:Y:S02]  /*01d0*/  LOP3.LUT R5, R7, 0x7fc, RZ, 0xc0, !PT ;  /* 0x000007fc07057812 */ /* 0x000fe400078ec0ff */
[----:B------:R-:W-:Y:S01]  /*01e0*/  ISETP.NE.AND P0, PT, R0, RZ, PT ;  /* 0x000000ff0000720c */ /* 0x000fe20003f05270 */
[----:B------:R-:W-:Y:S02]  /*01f0*/  IMAD.MOV R7, RZ, RZ, -R8 ;  /* 0x000000ffff077224 */ /* 0x000fe400078e0a08 */
[----:B------:R-:W-:-:S10]  /*0200*/  IMAD.U32 R9, RZ, RZ, UR4 ;  /* 0x00000004ff097e24 */ /* 0x000fd4000f8e00ff */
.L_x_17:
[----:B-1----:R-:W2:Y:S01]  /*0210*/  LDS R8, [R4] ;  /* 0x0000000004087984 */ /* 0x002ea20000000800 */
[----:B------:R-:W-:Y:S03]  /*0220*/  BSSY.RECONVERGENT B0, `(.L_x_9) ;  /* 0x0000024000007945 */ /* 0x000fe60003800200 */
[----:B------:R-:W-:Y:S04]  /*0230*/  SHFL.DOWN PT, R13, R0, 0x10, 0x1f ;  /* 0x0a001f00000d7f89 */ /* 0x000fe800000e0000 */
[----:B--2---:R-:W2:Y:S02]  /*0240*/  SHFL.DOWN PT, R11, R8, 0x10, 0x1f ;  /* 0x0a001f00080b7f89 */ /* 0x004ea400000e0000 */
[----:B--2---:R-:W-:-:S04]  /*0250*/  FSETP.GEU.AND P1, PT, R8, R11, PT ;  /* 0x0000000b0800720b */ /* 0x004fc80003f2e000 */
[----:B------:R-:W-:Y:S02]  /*0260*/  FSEL R11, R11, R8, !P1 ;  /* 0x000000080b0b7208 */ /* 0x000fe40004800000 */
[----:B------:R-:W-:-:S03]  /*0270*/  SEL R13, R13, R0, !P1 ;  /* 0x000000000d0d7207 */ /* 0x000fc60004800000 */
[----:B------:R-:W2:Y:S04]  /*0280*/  SHFL.DOWN PT, R10, R11, 0x8, 0x1f ;  /* 0x09001f000b0a7f89 */ /* 0x000ea800000e0000 */
[----:B------:R-:W3:Y:S01]  /*0290*/  SHFL.DOWN PT, R12, R13, 0x8, 0x1f ;  /* 0x09001f000d0c7f89 */ /* 0x000ee200000e0000 */
[----:B--2---:R-:W-:-:S04]  /*02a0*/  FSETP.GEU.AND P1, PT, R11, R10, PT ;  /* 0x0000000a0b00720b */ /* 0x004fc80003f2e000 */
[----:B------:R-:W-:Y:S02]  /*02b0*/  FSEL R10, R10, R11, !P1 ;  /* 0x0000000b0a0a7208 */ /* 0x000fe40004800000 */
[----:B---3--:R-:W-:-:S03]  /*02c0*/  SEL R12, R12, R13, !P1 ;  /* 0x0000000d0c0c7207 */ /* 0x008fc60004800000 */
        /* <DEDUP_REMOVED lines=13> */
[----:B---3--:R-:W-:Y:S01]  /*03a0*/  SEL R13, R13, R14, !P1 ;  /* 0x0000000e0d0d7207 */ /* 0x008fe20004800000 */
[----:B------:R-:W-:Y:S08]  /*03b0*/  @P0 BRA `(.L_x_10) ;  /* 0x0000000000280947 */ /* 0x000ff00003800000 */
[----:B------:R-:W2:Y:S01]  /*03c0*/  S2UR UR5, SR_CgaCtaId ;  /* 0x00000000000579c3 */ /* 0x000ea20000008800 */
[----:B------:R-:W-:Y:S01]  /*03d0*/  UMOV UR4, 0x400 ;  /* 0x0000040000047882 */ /* 0x000fe20000000000 */
[----:B------:R-:W-:Y:S02]  /*03e0*/  VIADD R11, R9, 0xffffffff ;  /* 0xffffffff090b7836 */ /* 0x000fe40000000000 */
[----:B------:R-:W-:Y:S02]  /*03f0*/  IMAD.MOV.U32 R8, RZ, RZ, -0x800000 ;  /* 0xff800000ff087424 */ /* 0x000fe400078e00ff */
[----:B0-----:R-:W-:Y:S01]  /*0400*/  IMAD.WIDE.U32 R10, R11, 0x4, R2 ;  /* 0x000000040b0a7825 */ /* 0x001fe200078e0002 */
[----:B--2---:R-:W-:-:S06]  /*0410*/  ULEA UR4, UR5, UR4, 0x18 ;  /* 0x0000000405047291 */ /* 0x004fcc000f8ec0ff */
[----:B------:R-:W-:-:S05]  /*0420*/  LEA R13, R13, UR4, 0x2 ;  /* 0x000000040d0d7c11 */ /* 0x000fca000f8e10ff */
[----:B------:R-:W1:Y:S04]  /*0430*/  LDS R15, [R13] ;  /* 0x000000000d0f7984 */ /* 0x000e680000000800 */
[----:B------:R2:W-:Y:S04]  /*0440*/  STS [R13], R8 ;  /* 0x000000080d007388 */ /* 0x0005e80000000800 */
[----:B-1----:R2:W-:Y:S02]  /*0450*/  STG.E desc[UR8][R10.64], R15 ;  /* 0x0000000f0a007986 */ /* 0x0025e4000c101908 */
.L_x_10:
[----:B-1----:R-:W-:Y:S05]  /*0460*/  BSYNC.RECONVERGENT B0 ;  /* 0x0000000000007941 */ /* 0x002fea0003800200 */
.L_x_9:
[----:B------:R-:W-:Y:S06]  /*0470*/  BAR.SYNC.DEFER_BLOCKING 0x0 ;  /* 0x0000000000007b1d */ /* 0x000fec0000010000 */
[----:B------:R-:W-:Y:S01]  /*0480*/  BSSY.RECONVERGENT B0, `(.L_x_11) ;  /* 0x0000025000007945 */ /* 0x000fe20003800200 */
[----:B--2---:R-:W-:Y:S04]  /*0490*/  SHFL.DOWN PT, R13, R0, 0x10, 0x1f ;  /* 0x0a001f00000d7f89 */ /* 0x004fe800000e0000 */
[----:B------:R-:W1:Y:S04]  /*04a0*/  LDS R8, [R4] ;  /* 0x0000000004087984 */ /* 0x000e680000000800 */
[----:B-1----:R-:W1:Y:S02]  /*04b0*/  SHFL.DOWN PT, R11, R8, 0x10, 0x1f ;  /* 0x0a001f00080b7f89 */ /* 0x002e6400000e0000 */
[----:B-1----:R-:W-:-:S04]  /*04c0*/  FSETP.GEU.AND P0, PT, R8, R11, PT ;  /* 0x0000000b0800720b */ /* 0x002fc80003f0e000 */
[----:B------:R-:W-:Y:S02]  /*04d0*/  FSEL R11, R11, R8, !P0 ;  /* 0x000000080b0b7208 */ /* 0x000fe40004000000 */
[----:B------:R-:W-:-:S03]  /*04e0*/  SEL R13, R13, R0, !P0 ;  /* 0x000000000d0d7207 */ /* 0x000fc60004000000 */
[----:B------:R-:W1:Y:S04]  /*04f0*/  SHFL.DOWN PT, R10, R11, 0x8, 0x1f ;  /* 0x09001f000b0a7f89 */ /* 0x000e6800000e0000 */
[----:B------:R-:W2:Y:S01]  /*0500*/  SHFL.DOWN PT, R12, R13, 0x8, 0x1f ;  /* 0x09001f000d0c7f89 */ /* 0x000ea200000e0000 */
[----:B-1----:R-:W-:-:S04]  /*0510*/  FSETP.GEU.AND P0, PT, R11, R10, PT ;  /* 0x0000000a0b00720b */ /* 0x002fc80003f0e000 */
[----:B------:R-:W-:Y:S02]  /*0520*/  FSEL R10, R10, R11, !P0 ;  /* 0x0000000b0a0a7208 */ /* 0x000fe40004000000 */
[----:B--2---:R-:W-:-:S03]  /*0530*/  SEL R12, R12, R13, !P0 ;  /* 0x0000000d0c0c7207 */ /* 0x004fc60004000000 */
        /* <DEDUP_REMOVED lines=9> */
[----:B--2---:R-:W-:Y:S02]  /*05d0*/  SEL R14, R14, R17, !P0 ;  /* 0x000000110e0e7207 */ /* 0x004fe40004000000 */
[----:B------:R-:W-:Y:S01]  /*05e0*/  ISETP.NE.AND P0, PT, R0, RZ, PT ;  /* 0x000000ff0000720c */ /* 0x000fe20003f05270 */
[----:B------:R-:W1:Y:S04]  /*05f0*/  SHFL.DOWN PT, R11, R8, 0x1, 0x1f ;  /* 0x08201f00080b7f89 */ /* 0x000e6800000e0000 */
[----:B------:R-:W2:Y:S01]  /*0600*/  SHFL.DOWN PT, R13, R14, 0x1, 0x1f ;  /* 0x08201f000e0d7f89 */ /* 0x000ea200000e0000 */
[----:B-1----:R-:W-:-:S04]  /*0610*/  FSETP.GEU.AND P1, PT, R8, R11, PT ;  /* 0x0000000b0800720b */ /* 0x002fc80003f2e000 */
[----:B--2---:R-:W-:-:S03]  /*0620*/  SEL R13, R13, R14, !P1 ;  /* 0x0000000e0d0d7207 */ /* 0x004fc60004800000 */
[----:B------:R-:W-:Y:S06]  /*0630*/  @P0 BRA `(.L_x_12) ;  /* 0x0000000000240947 */ /* 0x000fec0003800000 */
[----:B------:R-:W1:Y:S01]  /*0640*/  S2UR UR5, SR_CgaCtaId ;  /* 0x00000000000579c3 */ /* 0x000e620000008800 */
[----:B------:R-:W-:Y:S01]  /*0650*/  UMOV UR4, 0x400 ;  /* 0x0000040000047882 */ /* 0x000fe20000000000 */
[----:B0-----:R-:W-:-:S04]  /*0660*/  IMAD.WIDE.U32 R10, R9, 0x4, R2 ;  /* 0x00000004090a7825 */ /* 0x001fc800078e0002 */
[----:B------:R-:W-:Y:S01]  /*0670*/  IMAD.MOV.U32 R8, RZ, RZ, -0x800000 ;  /* 0xff800000ff087424 */ /* 0x000fe200078e00ff */
[----:B-1----:R-:W-:-:S06]  /*0680*/  ULEA UR4, UR5, UR4, 0x18 ;  /* 0x0000000405047291 */ /* 0x002fcc000f8ec0ff */
[----:B------:R-:W-:-:S05]  /*0690*/  LEA R13, R13, UR4, 0x2 ;  /* 0x000000040d0d7c11 */ /* 0x000fca000f8e10ff */
[----:B------:R-:W0:Y:S04]  /*06a0*/  LDS R15, [R13] ;  /* 0x000000000d0f7984 */ /* 0x000e280000000800 */
[----:B------:R1:W-:Y:S04]  /*06b0*/  STS [R13], R8 ;  /* 0x000000080d007388 */ /* 0x0003e80000000800 */
[----:B0-----:R1:W-:Y:S02]  /*06c0*/  STG.E desc[UR8][R10.64], R15 ;  /* 0x0000000f0a007986 */ /* 0x0013e4000c101908 */
.L_x_12:
[----:B------:R-:W-:Y:S05]  /*06d0*/  BSYNC.RECONVERGENT B0 ;  /* 0x0000000000007941 */ /* 0x000fea0003800200 */
.L_x_11:
[----:B------:R-:W-:Y:S06]  /*06e0*/  BAR.SYNC.DEFER_BLOCKING 0x0 ;  /* 0x0000000000007b1d */ /* 0x000fec0000010000 */
[----:B------:R-:W-:Y:S01]  /*06f0*/  BSSY.RECONVERGENT B0, `(.L_x_13) ;  /* 0x0000025000007945 */ /* 0x000fe20003800200 */
[----:B-1----:R-:W-:Y:S04]  /*0700*/  SHFL.DOWN PT, R13, R0, 0x10, 0x1f ;  /* 0x0a001f00000d7f89 */ /* 0x002fe800000e0000 */
        /* <DEDUP_REMOVED lines=23> */
[----:B--2---:R-:W-:Y:S01]  /*0880*/  SEL R13, R13, R14, !P1 ;  /* 0x0000000e0d0d7207 */ /* 0x004fe20004800000 */
[----:B------:R-:W-:Y:S08]  /*0890*/  @P0 BRA `(.L_x_14) ;  /* 0x0000000000280947 */ /* 0x000ff00003800000 */
[----:B------:R-:W1:Y:S01]  /*08a0*/  S2UR UR5, SR_CgaCtaId ;  /* 0x00000000000579c3 */ /* 0x000e620000008800 */
[----:B------:R-:W-:Y:S01]  /*08b0*/  UMOV UR4, 0x400 ;  /* 0x0000040000047882 */ /* 0x000fe20000000000 */
[----:B------:R-:W-:Y:S02]  /*08c0*/  VIADD R11, R9, 0x1 ;  /* 0x00000001090b7836 */ /* 0x000fe40000000000 */
[----:B------:R-:W-:Y:S02]  /*08d0*/  IMAD.MOV.U32 R8, RZ, RZ, -0x800000 ;  /* 0xff800000ff087424 */ /* 0x000fe400078e00ff */
[----:B0-----:R-:W-:Y:S01]  /*08e0*/  IMAD.WIDE.U32 R10, R11, 0x4, R2 ;  /* 0x000000040b0a7825 */ /* 0x001fe200078e0002 */
[----:B-1----:R-:W-:-:S06]  /*08f0*/  ULEA UR4, UR5, UR4, 0x18 ;  /* 0x0000000405047291 */ /* 0x002fcc000f8ec0ff */
[----:B------:R-:W-:-:S05]  /*0900*/  LEA R13, R13, UR4, 0x2 ;  /* 0x000000040d0d7c11 */ /* 0x000fca000f8e10ff */
[----:B------:R-:W0:Y:S04]  /*0910*/  LDS R15, [R13] ;  /* 0x000000000d0f7984 */ /* 0x000e280000000800 */
[----:B------:R1:W-:Y:S04]  /*0920*/  STS [R13], R8 ;  /* 0x000000080d007388 */ /* 0x0003e80000000800 */
[----:B0-----:R1:W-:Y:S02]  /*0930*/  STG.E desc[UR8][R10.64], R15 ;  /* 0x0000000f0a007986 */ /* 0x0013e4000c101908 */
.L_x_14:
[----:B------:R-:W-:Y:S05]  /*0940*/  BSYNC.RECONVERGENT B0 ;  /* 0x0000000000007941 */ /* 0x000fea0003800200 */
.L_x_13:
[----:B------:R-:W-:Y:S01]  /*0950*/  BAR.SYNC.DEFER_BLOCKING 0x0 ;  /* 0x0000000000007b1d */ /* 0x000fe20000010000 */
[----:B------:R-:W-:-:S05]  /*0960*/  VIADD R7, R7, 0x4 ;  /* 0x0000000407077836 */ /* 0x000fca0000000000 */
[----:B------:R-:W-:Y:S01]  /*0970*/  BSSY.RECONVERGENT B0, `(.L_x_15) ;  /* 0x0000026000007945 */ /* 0x000fe20003800200 */
[----:B------:R-:W-:Y:S01]  /*0980*/  ISETP.NE.AND P2, PT, R7, RZ, PT ;  /* 0x000000ff0700720c */ /* 0x000fe20003f45270 */
        /* <DEDUP_REMOVED lines=36> */
.L_x_16:
[----:B------:R-:W-:Y:S05]  /*0bd0*/  BSYNC.RECONVERGENT B0 ;  /* 0x0000000000007941 */ /* 0x000fea0003800200 */
.L_x_15:
[----:B------:R-:W-:Y:S01]  /*0be0*/  BAR.SYNC.DEFER_BLOCKING 0x0 ;  /* 0x0000000000007b1d */ /* 0x000fe20000010000 */
[----:B------:R-:W-:-:S05]  /*0bf0*/  VIADD R9, R9, 0x4 ;  /* 0x0000000409097836 */ /* 0x000fca0000000000 */
[----:B------:R-:W-:Y:S05]  /*0c00*/  @P2 BRA `(.L_x_17) ;  /* 0xfffffff400802947 */ /* 0x000fea000383ffff */
.L_x_8:
[----:B------:R-:W-:-:S13]  /*0c10*/  ISETP.NE.AND P0, PT, R6, RZ, PT ;  /* 0x000000ff0600720c */ /* 0x000fda0003f05270 */
[----:B-1----:R-:W-:Y:S05]  /*0c20*/  @!P0 EXIT ;  /* 0x000000000000894d */ /* 0x002fea0003800000 */
[----:B------:R-:W1:Y:S01]  /*0c30*/  LDC R8, c[0x0][0x394] ;  /* 0x0000e500ff087b82 */ /* 0x000e620000000800 */
[----:B------:R-:W-:-:S07]  /*0c40*/  IMAD.MOV R6, RZ, RZ, -R6 ;  /* 0x000000ffff067224 */ /* 0x000fce00078e0a06 */
[----:B0-----:R-:W0:Y:S01]  /*0c50*/  LDC.64 R2, c[0x0][0x388] ;  /* 0x0000e200ff027b82 */ /* 0x001e220000000a00 */
[----:B-1----:R-:W-:-:S07]  /*0c60*/  IMAD R5, R8, UR7, R5 ;  /* 0x0000000708057c24 */ /* 0x002fce000f8e0205 */
.L_x_20:
[----:B-1----:R-:W1:Y:S01]  /*0c70*/  LDS R7, [R4] ;  /* 0x0000000004077984 */ /* 0x002e620000000800 */
[----:B------:R-:W-:Y:S01]  /*0c80*/  ISETP.NE.AND P1, PT, R0, RZ, PT ;  /* 0x000000ff0000720c */ /* 0x000fe20003f25270 */
[----:B------:R-:W-:Y:S02]  /*0c90*/  BSSY.RECONVERGENT B0, `(.L_x_18) ;  /* 0x0000023000007945 */ /* 0x000fe40003800200 */
[----:B------:R-:W-:Y:S04]  /*0ca0*/  SHFL.DOWN PT, R9, R0, 0x10, 0x1f ;  /* 0x0a001f0000097f89 */ /* 0x000fe800000e0000 */
        /* <DEDUP_REMOVED lines=26> */
[----:B------:R-:W-:Y:S01]  /*0e50*/  IMAD.MOV.U32 R10, RZ, RZ, -0x800000 ;  /* 0xff800000ff0a7424 */ /* 0x000fe200078e00ff */
[----:B-1----:R-:W-:-:S06]  /*0e60*/  ULEA UR4, UR5, UR4, 0x18 ;  /* 0x0000000405047291 */ /* 0x002fcc000f8ec0ff */
[----:B------:R-:W-:Y:S01]  /*0e70*/  LEA R7, R9, UR4, 0x2 ;  /* 0x0000000409077c11 */ /* 0x000fe2000f8e10ff */
[----:B0-----:R-:W-:-:S04]  /*0e80*/  IMAD.WIDE.U32 R8, R5, 0x4, R2 ;  /* 0x0000000405087825 */ /* 0x001fc800078e0002 */
[----:B------:R-:W0:Y:S04]  /*0e90*/  LDS R11, [R7] ;  /* 0x00000000070b7984 */ /* 0x000e280000000800 */
[----:B------:R1:W-:Y:S04]  /*0ea0*/  STS [R7], R10 ;  /* 0x0000000a07007388 */ /* 0x0003e80000000800 */
[----:B0-----:R1:W-:Y:S02]  /*0eb0*/  STG.E desc[UR8][R8.64], R11 ;  /* 0x0000000b08007986 */ /* 0x0013e4000c101908 */
.L_x_19:
[----:B------:R-:W-:Y:S05]  /*0ec0*/  BSYNC.RECONVERGENT B0 ;  /* 0x0000000000007941 */ /* 0x000fea0003800200 */
.L_x_18:
[----:B------:R-:W-:Y:S01]  /*0ed0*/  VIADD R6, R6, 0x1 ;  /* 0x0000000106067836 */ /* 0x000fe20000000000 */
[----:B------:R-:W-:Y:S01]  /*0ee0*/  BAR.SYNC.DEFER_BLOCKING 0x0 ;  /* 0x0000000000007b1d */ /* 0x000fe20000010000 */
[----:B------:R-:W-:-:S03]  /*0ef0*/  VIADD R5, R5, 0x1 ;  /* 0x0000000105057836 */ /* 0x000fc60000000000 */
[----:B------:R-:W-:-:S13]  /*0f00*/  ISETP.NE.AND P0, PT, R6, RZ, PT ;  /* 0x000000ff0600720c */ /* 0x000fda0003f05270 */
[----:B------:R-:W-:Y:S05]  /*0f10*/  @P0 BRA `(.L_x_20) ;  /* 0xfffffffc00540947 */ /* 0x000fea000383ffff */
[----:B------:R-:W-:Y:S05]  /*0f20*/  EXIT ;  /* 0x000000000000794d */ /* 0x000fea0003800000 */
.L_x_21:
        /* <DEDUP_REMOVED lines=13> */
.L_x_29:


//--------------------- .text._Z23top_k_selection_currentPKfPjjj --------------------------
	.section	.text._Z23top_k_selection_currentPKfPjjj,"ax",@progbits
	.align	128
        .global         _Z23top_k_selection_currentPKfPjjj
        .type           _Z23top_k_selection_currentPKfPjjj,@function
        .size           _Z23top_k_selection_currentPKfPjjj,(.L_x_30 - _Z23top_k_selection_currentPKfPjjj)
        .other          _Z23top_k_selection_currentPKfPjjj,@"STO_CUDA_ENTRY STV_DEFAULT"
_Z23top_k_selection_currentPKfPjjj:
.text._Z23top_k_selection_currentPKfPjjj:
[----:B------:R-:W-:Y:S01]  /*0000*/  LDC R1, c[0x0][0x37c] ;  /* 0x0000df00ff017b82 */ /* 0x000fe20000000800 */
[----:B------:R-:W0:Y:S07]  /*0010*/  S2R R7, SR_TID.X ;  /* 0x0000000000077919 */ /* 0x000e2e0000002100 */
[----:B------:R-:W1:Y:S01]  /*0020*/  S2UR UR7, SR_CTAID.X ;  /* 0x00000000000779c3 */ /* 0x000e620000002500 */
[----:B------:R-:W2:Y:S01]  /*0030*/  LDCU UR4, c[0x0][0x390] ;  /* 0x00007200ff0477ac */ /* 0x000ea20008000800 */
[----:B------:R-:W-:Y:S01]  /*0040*/  IMAD.MOV.U32 R2, RZ, RZ, -0x1 ;  /* 0xffffffffff027424 */ /* 0x000fe200078e00ff */
[----:B------:R-:W3:Y:S05]  /*0050*/  LDCU.64 UR8, c[0x0][0x358] ;  /* 0x00006b00ff0877ac */ /* 0x000eea0008000a00 */
[----:B------:R-:W1:Y:S08]  /*0060*/  LDC R8, c[0x0][0x360] ;  /* 0x0000d800ff087b82 */ /* 0x000e700000000800 */
[----:B------:R-:W4:Y:S01]  /*0070*/  S2UR UR5, SR_CgaCtaId ;  /* 0x00000000000579c3 */ /* 0x000f220000008800 */
[----:B-1----:R-:W-:-:S02]  /*0080*/  IMAD R0, R8, UR7, R8 ;  /* 0x0000000708007c24 */ /* 0x002fc4000f8e0208 */
[----:B0-----:R-:W-:-:S03]  /*0090*/  IMAD R3, R8, UR7, R7 ;  /* 0x0000000708037c24 */ /* 0x001fc6000f8e0207 */
[----:B--2---:R-:W-:Y:S01]  /*00a0*/  VIMNMX.U32 R0, PT, PT, R0, UR4, PT ;  /* 0x0000000400007c48 */ /* 0x004fe2000bfe0000 */
[----:B------:R-:W-:Y:S02]  /*00b0*/  UMOV UR4, 0x400 ;  /* 0x0000040000047882 */ /* 0x000fe40000000000 */
[----:B----4-:R-:W-:Y:S01]  /*00c0*/  ULEA UR5, UR5, UR4, 0x18 ;  /* 0x0000000405057291 */ /* 0x010fe2000f8ec0ff */
[----:B------:R-:W-:Y:S01]  /*00d0*/  ISETP.GE.U32.AND P0, PT, R3, R0, PT ;  /* 0x000000000300720c */ /* 0x000fe20003f06070 */
[----:B------:R-:W0:Y:S04]  /*00e0*/  LDCU UR4, c[0x0][0x394] ;  /* 0x00007280ff0477ac */ /* 0x000e280008000800 */
[----:B------:R-:W-:-:S08]  /*00f0*/  LEA R5, R7, UR5, 0x2 ;  /* 0x0000000507057c11 */ /* 0x000fd0000f8e10ff */
[----:B------:R-:W-:-:S05]  /*0100*/  @!P0 IMAD.MOV.U32 R2, RZ, RZ, R3 ;  /* 0x000000ffff028224 */ /* 0x000fca00078e0003 */
[----:B------:R1:W-:Y:S01]  /*0110*/  STS [R5], R2 ;  /* 0x0000000205007388 */ /* 0x0003e20000000800 */
[----:B0-----:R-:W-:Y:S01]  /*0120*/  UISETP.NE.AND UP0, UPT, UR4, URZ, UPT ;  /* 0x000000ff0400728c */ /* 0x001fe2000bf05270 */
[----:B------:R-:W-:Y:S08]  /*0130*/  BAR.SYNC.DEFER_BLOCKING 0x0 ;  /* 0x0000000000007b1d */ /* 0x000ff00000010000 */
[----:B-1-3--:R-:W-:Y:S05]  /*0140*/  BRA.U !UP0, `(.L_x_22) ;  /* 0x0000000108687547 */ /* 0x00afea000b800000 */
[----:B------:R-:W-:Y:S01]  /*0150*/  VIMNMX.U32 R13, PT, PT, R8, UR4, PT ;  /* 0x00000004080d7c48 */ /* 0x000fe2000bfe0000 */
[----:B------:R-:W-:-:S06]  /*0160*/  UMOV UR4, URZ ;  /* 0x000000ff00047c82 */ /* 0x000fcc0008000000 */
.L_x_26:
[----:B------:R-:W-:Y:S01]  /*0170*/  ULOP3.LUT UR6, URZ, UR4, URZ, 0x33, !UPT ;  /* 0x00000004ff067292 */ /* 0x000fe2000f8e33ff */
[----:B------:R-:W-:Y:S05]  /*0180*/  BSSY.RECONVERGENT B0, `(.L_x_23) ;  /* 0x0000012000007945 */ /* 0x000fea0003800200 */
[----:B------:R-:W-:-:S05]  /*0190*/  VIADD R9, R8, UR6 ;  /* 0x0000000608097c36 */ /* 0x000fca0008000000 */
[----:B------:R-:W-:-:S13]  /*01a0*/  ISETP.GE.U32.AND P0, PT, R7, R9, PT ;  /* 0x000000090700720c */ /* 0x000fda0003f06070 */
[----:B------:R-:W-:Y:S05]  /*01b0*/  @P0 BRA `(.L_x_24) ;  /* 0x0000000000380947 */ /* 0x000fea0003800000 */
[----:B------:R-:W-:-:S07]  /*01c0*/  IMAD.MOV.U32 R2, RZ, RZ, R7 ;  /* 0x000000ffff027224 */ /* 0x000fce00078e0007 */
.L_x_25:
[----:B------:R-:W-:Y:S01]  /*01d0*/  LEA R11, R2, UR5, 0x2 ;  /* 0x00000005020b7c11 */ /* 0x000fe2000f8e10ff */
[----:B------:R-:W-:-:S04]  /*01e0*/  IMAD.IADD R2, R8, 0x1, R2 ;  /* 0x0000000108027824 */ /* 0x000fc800078e0202 */
[----:B------:R-:W-:Y:S04]  /*01f0*/  LDS R10, [R11] ;  /* 0x000000000b0a7984 */ /* 0x000fe80000000800 */
[----:B------:R-:W0:Y:S02]  /*0200*/  LDS R12, [R11+0x4] ;  /* 0x000004000b0c7984 */ /* 0x000e240000000800 */
[----:B0-----:R-:W-:-:S13]  /*0210*/  FSETP.GEU.AND P0, PT, R10, R12, PT ;  /* 0x0000000c0a00720b */ /* 0x001fda0003f0e000 */
[----:B------:R-:W-:Y:S04]  /*0220*/  @!P0 STS [R11], R12 ;  /* 0x0000000c0b008388 */ /* 0x000fe80000000800 */
[----:B------:R-:W-:Y:S04]  /*0230*/  @!P0 STS [R11+0x4], R10 ;  /* 0x0000040a0b008388 */ /* 0x000fe80000000800 */
[----:B------:R-:W0:Y:S04]  /*0240*/  @!P0 LDS R6, [R11+0x4] ;  /* 0x000004000b068984 */ /* 0x000e280000000800 */
[----:B------:R-:W1:Y:S04]  /*0250*/  @!P0 LDS R4, [R11] ;  /* 0x000000000b048984 */ /* 0x000e680000000800 */
[----:B0-----:R0:W-:Y:S04]  /*0260*/  @!P0 STS [R11], R6 ;  /* 0x000000060b008388 */ /* 0x0011e80000000800 */
[----:B-1----:R0:W-:Y:S01]  /*0270*/  @!P0 STS [R11+0x4], R4 ;  /* 0x000004040b008388 */ /* 0x0021e20000000800 */
[----:B------:R-:W-:-:S13]  /*0280*/  ISETP.GE.U32.AND P0, PT, R2, R9, PT ;  /* 0x000000090200720c */ /* 0x000fda0003f06070 */
[----:B0-----:R-:W-:Y:S05]  /*0290*/  @!P0 BRA `(.L_x_25) ;  /* 0xfffffffc00cc8947 */ /* 0x001fea000383ffff */
.L_x_24:
[----:B------:R-:W-:Y:S05]  /*02a0*/  BSYNC.RECONVERGENT B0 ;  /* 0x0000000000007941 */ /* 0x000fea0003800200 */
.L_x_23:
[----:B------:R-:W-:Y:S01]  /*02b0*/  UIADD3 UR4, UPT, UPT, UR4, 0x1, URZ ;  /* 0x0000000104047890 */ /* 0x000fe2000fffe0ff */
[----:B------:R-:W-:Y:S05]  /*02c0*/  BAR.SYNC.DEFER_BLOCKING 0x0 ;  /* 0x0000000000007b1d */ /* 0x000fea0000010000 */
[----:B------:R-:W-:-:S13]  /*02d0*/  ISETP.NE.AND P0, PT, R13, UR4, PT ;  /* 0x000000040d007c0c */ /* 0x000fda000bf05270 */
[----:B------:R-:W-:Y:S05]  /*02e0*/  @P0 BRA `(.L_x_26) ;  /* 0xfffffffc00a00947 */ /* 0x000fea000383ffff */
.L_x_22:
[----:B------:R-:W0:Y:S01]  /*02f0*/  LDC R4, c[0x0][0x394] ;  /* 0x0000e500ff047b82 */ /* 0x000e220000000800 */
[----:B------:R-:W-:-:S04]  /*0300*/  ISETP.GE.U32.AND P0, PT, R3, R0, PT ;  /* 0x000000000300720c */ /* 0x000fc80003f06070 */
[----:B0-----:R-:W-:-:S13]  /*0310*/  ISETP.GE.U32.OR P0, PT, R7, R4, P0 ;  /* 0x000000040700720c */ /* 0x001fda0000706470 */
[----:B------:R-:W-:Y:S05]  /*0320*/  @P0 EXIT ;  /* 0x000000000000094d */ /* 0x000fea0003800000 */
[----:B------:R-:W0:Y:S01]  /*0330*/  LDS R5, [R5] ;  /* 0x0000000005057984 */ /* 0x000e220000000800 */
[----:B------:R-:W1:Y:S01]  /*0340*/  LDC.64 R2, c[0x0][0x388] ;  /* 0x0000e200ff027b82 */ /* 0x000e620000000a00 */
[----:B------:R-:W-:-:S04]  /*0350*/  IMAD R7, R4, UR7, R7 ;  /* 0x0000000704077c24 */ /* 0x000fc8000f8e0207 */
[----:B-1----:R-:W-:-:S05]  /*0360*/  IMAD.WIDE.U32 R2, R7, 0x4, R2 ;  /* 0x0000000407027825 */ /* 0x002fca00078e0002 */
[----:B0-----:R-:W-:Y:S01]  /*0370*/  STG.E desc[UR8][R2.64], R5 ;  /* 0x0000000502007986 */ /* 0x001fe2000c101908 */
[----:B------:R-:W-:Y:S05]  /*0380*/  EXIT ;  /* 0x000000000000794d */ /* 0x000fea0003800000 */
.L_x_27:
        /* <DEDUP_REMOVED lines=15> */
.L_x_30:


//--------------------- .nv.shared._Z20top_k_selection_heapPKfPjjj --------------------------
	.section	.nv.shared._Z20top_k_selection_heapPKfPjjj,"aw",@nobits
	.sectionflags	@""
	.align	16
	.zero		1024


//--------------------- .nv.shared.reserved.0     --------------------------
	.section	.nv.shared.reserved.0,"aw",@nobits
	.weak		__nv_reservedSMEM_offset_0_alias
	.size		__nv_reservedSMEM_offset_0_alias, 0, 64
	.other		__nv_reservedSMEM_offset_0_alias,@"STO_CUDA_RESERVED_SHARED STV_DEFAULT"
__nv_reservedSMEM_offset_0_alias:
	.zero		0
	.zero		64


//--------------------- .nv.shared._Z21top_k_selection_radixPKfPjjj --------------------------
	.section	.nv.shared._Z21top_k_selection_radixPKfPjjj,"aw",@nobits
	.sectionflags	@""
	.align	16
	.zero		1024


//--------------------- .nv.shared._Z23top_k_selection_currentPKfPjjj --------------------------
	.section	.nv.shared._Z23top_k_selection_currentPKfPjjj,"aw",@nobits
	.sectionflags	@""
	.align	16
	.zero		1024


//--------------------- .nv.constant0._Z20top_k_selection_heapPKfPjjj --------------------------
	.section	.nv.constant0._Z20top_k_selection_heapPKfPjjj,"a",@progbits
	.sectionflags	@""
	.align	4
.nv.constant0._Z20top_k_selection_heapPKfPjjj:
	.zero		920


//--------------------- .nv.constant0._Z21top_k_selection_radixPKfPjjj --------------------------
	.section	.nv.constant0._Z21top_k_selection_radixPKfPjjj,"a",@progbits
	.sectionflags	@""
	.align	4
.nv.constant0._Z21top_k_selection_radixPKfPjjj:
	.zero		920


//--------------------- .nv.constant0._Z23top_k_selection_currentPKfPjjj --------------------------
	.section	.nv.constant0._Z23top_k_selection_currentPKfPjjj,"a",@progbits
	.sectionflags	@""
	.align	4
.nv.constant0._Z23top_k_selection_currentPKfPjjj:
	.zero		920


//--------------------- SYMBOLS --------------------------

	.type		.nv.reservedSmem.offset0,@object
	.size		.nv.reservedSmem.offset0,0x4
	.type		.nv.reservedSmem.cap,@object
	.size		.nv.reservedSmem.cap,0x4
